	.target	sm_100a

	.elftype	@"ET_EXEC"


//--------------------- .note.nv.tkinfo           --------------------------
	.section	.note.nv.tkinfo,"",@"SHT_NOTE"
	.sectionflags	@"SHF_NOTE_NV_TKINFO"
	.tkinfo
        /*0018*/ 	.word	0x00000002
        /*0030*/ 	.string	""
        /*0030*/ 	.string	"ptxas"
        /*0030*/ 	.string	"Cuda compilation tools, release 13.0, V13.0.88"
        /*0030*/ 	.string	"Build cuda_13.0.r13.0/compiler.36424714_0"
        /*0030*/ 	.string	"-arch sm_100a -m 64 "



//--------------------- .note.nv.cuinfo           --------------------------
	.section	.note.nv.cuinfo,"",@"SHT_NOTE"
	.sectionflags	@"SHF_NOTE_NV_CUINFO"
        /*0018*/ 	.short	0x0002
        /*001a*/ 	.short	0x0064
        /*001c*/ 	.short	0x0082
	.zero		2


//--------------------- .nv.info                  --------------------------
	.section	.nv.info,"",@"SHT_CUDA_INFO"
	.align	4


	//----- nvinfo : EIATTR_REGCOUNT
	.align		4
        /*0000*/ 	.byte	0x04, 0x2f
        /*0002*/ 	.short	(.L_16 - .L_15)
	.align		4
.L_15:
        /*0004*/ 	.word	index@(_ZN7cutlass13device_kernelINS_4gemm6kernel13GemmUniversalIN4cute5tupleIJiiiiEEENS1_10collective13CollectiveMmaINS1_35MainloopSm100TmaUmmaWarpSpecializedILi2ELi2ELi2ENS5_IJNS4_1CILi1EEESB_SB_EEEEENS5_IJNSA_ILi128EEENSA_ILi176EEENSA_ILi256EEEEEEaNS5_IJlSB_lEEEaSI_NS4_8TiledMMAINS4_8MMA_AtomIJNS4_15SM100_MMA_S8_SSIaaiLi128ELi176ELNS4_4UMMA5MajorE0ELSN_0ELNSM_8SaturateE0EEEEEENS4_6LayoutISC_NS5_IJNSA_ILi0EEESS_SS_EEEEENS5_IJNS4_10UnderscoreESV_SV_EEEEENS4_13SM90_TMA_LOADENS4_14ComposedLayoutINS4_7SwizzleILi3ELi4ELi3EEENS4_18smem_ptr_flag_bitsILi8EEENSR_INS5_IJNSA_ILi8EEESE_EEENS5_IJSE_SB_EEEEEEEvNS4_8identityESY_S18_vS19_EENS_8epilogue10collective18CollectiveEpilogueINS1B_23Sm100TmaWarpSpecializedILi1ELi1ELi176ELb0ELb0EEEJSH_NS5_IJNSR_ISE_SB_EENSR_ISF_SB_EEEEEaSI_aSI_NS1B_6fusion15FusionCallbacksIS1F_NS1J_17LinearCombinationIaiaiLNS_15FloatRoundStyleE2EEESH_S1I_JEEENS4_5SM1004TMEM4LOAD26SM100_TMEM_LOAD_32dp32b16xESY_NSZ_INS10_ILi0ELi4ELi3EEES13_NSR_INS5_IJS14_NSA_ILi16EEEEEENS5_IJS1U_SB_EEEEEEENS4_39AutoVectorizingCopyWithAssumedAlignmentILi128EEENS4_14SM90_TMA_STOREES1Y_S20_S20_EEEvvEEEEvNT_6ParamsE)
        /*0008*/ 	.word	0x000000ff


	//----- nvinfo : EIATTR_FRAME_SIZE
	.align		4
.L_16:
        /*000c*/ 	.byte	0x04, 0x11
        /*000e*/ 	.short	(.L_18 - .L_17)
	.align		4
.L_17:
        /*0010*/ 	.word	index@($__internal_2_$__cuda_sm10x_tcgen05_guardrail_trap_unallocated_columns_being_dealloced)
        /*0014*/ 	.word	0x00000020


	//----- nvinfo : EIATTR_FRAME_SIZE
	.align		4
.L_18:
        /*0018*/ 	.byte	0x04, 0x11
        /*001a*/ 	.short	(.L_20 - .L_19)
	.align		4
.L_19:
        /*001c*/ 	.word	index@($__internal_1_$__cuda_sm10x_tcgen05_guardrail_trap_phase_invalid_during_alloc)
        /*0020*/ 	.word	0x00000020


	//----- nvinfo : EIATTR_FRAME_SIZE
	.align		4
.L_20:
        /*0024*/ 	.byte	0x04, 0x11
        /*0026*/ 	.short	(.L_22 - .L_21)
	.align		4
.L_21:
        /*0028*/ 	.word	index@($__internal_0_$__cuda_sm10x_tcgen05_guardrail_trap_col_being_dealloced_not_returned_by_alloc)
        /*002c*/ 	.word	0x00000020


	//----- nvinfo : EIATTR_FRAME_SIZE
	.align		4
.L_22:
        /*0030*/ 	.byte	0x04, 0x11
        /*0032*/ 	.short	(.L_24 - .L_23)
	.align		4
.L_23:
        /*0034*/ 	.word	index@(_ZN7cutlass13device_kernelINS_4gemm6kernel13GemmUniversalIN4cute5tupleIJiiiiEEENS1_10collective13CollectiveMmaINS1_35MainloopSm100TmaUmmaWarpSpecializedILi2ELi2ELi2ENS5_IJNS4_1CILi1EEESB_SB_EEEEENS5_IJNSA_ILi128EEENSA_ILi176EEENSA_ILi256EEEEEEaNS5_IJlSB_lEEEaSI_NS4_8TiledMMAINS4_8MMA_AtomIJNS4_15SM100_MMA_S8_SSIaaiLi128ELi176ELNS4_4UMMA5MajorE0ELSN_0ELNSM_8SaturateE0EEEEEENS4_6LayoutISC_NS5_IJNSA_ILi0EEESS_SS_EEEEENS5_IJNS4_10UnderscoreESV_SV_EEEEENS4_13SM90_TMA_LOADENS4_14ComposedLayoutINS4_7SwizzleILi3ELi4ELi3EEENS4_18smem_ptr_flag_bitsILi8EEENSR_INS5_IJNSA_ILi8EEESE_EEENS5_IJSE_SB_EEEEEEEvNS4_8identityESY_S18_vS19_EENS_8epilogue10collective18CollectiveEpilogueINS1B_23Sm100TmaWarpSpecializedILi1ELi1ELi176ELb0ELb0EEEJSH_NS5_IJNSR_ISE_SB_EENSR_ISF_SB_EEEEEaSI_aSI_NS1B_6fusion15FusionCallbacksIS1F_NS1J_17LinearCombinationIaiaiLNS_15FloatRoundStyleE2EEESH_S1I_JEEENS4_5SM1004TMEM4LOAD26SM100_TMEM_LOAD_32dp32b16xESY_NSZ_INS10_ILi0ELi4ELi3EEES13_NSR_INS5_IJS14_NSA_ILi16EEEEEENS5_IJS1U_SB_EEEEEEENS4_39AutoVectorizingCopyWithAssumedAlignmentILi128EEENS4_14SM90_TMA_STOREES1Y_S20_S20_EEEvvEEEEvNT_6ParamsE)
        /*0038*/ 	.word	0x00000020


	//----- nvinfo : EIATTR_MIN_STACK_SIZE
	.align		4
.L_24:
        /*003c*/ 	.byte	0x04, 0x12
        /*003e*/ 	.short	(.L_26 - .L_25)
	.align		4
.L_25:
        /*0040*/ 	.word	index@(_ZN7cutlass13device_kernelINS_4gemm6kernel13GemmUniversalIN4cute5tupleIJiiiiEEENS1_10collective13CollectiveMmaINS1_35MainloopSm100TmaUmmaWarpSpecializedILi2ELi2ELi2ENS5_IJNS4_1CILi1EEESB_SB_EEEEENS5_IJNSA_ILi128EEENSA_ILi176EEENSA_ILi256EEEEEEaNS5_IJlSB_lEEEaSI_NS4_8TiledMMAINS4_8MMA_AtomIJNS4_15SM100_MMA_S8_SSIaaiLi128ELi176ELNS4_4UMMA5MajorE0ELSN_0ELNSM_8SaturateE0EEEEEENS4_6LayoutISC_NS5_IJNSA_ILi0EEESS_SS_EEEEENS5_IJNS4_10UnderscoreESV_SV_EEEEENS4_13SM90_TMA_LOADENS4_14ComposedLayoutINS4_7SwizzleILi3ELi4ELi3EEENS4_18smem_ptr_flag_bitsILi8EEENSR_INS5_IJNSA_ILi8EEESE_EEENS5_IJSE_SB_EEEEEEEvNS4_8identityESY_S18_vS19_EENS_8epilogue10collective18CollectiveEpilogueINS1B_23Sm100TmaWarpSpecializedILi1ELi1ELi176ELb0ELb0EEEJSH_NS5_IJNSR_ISE_SB_EENSR_ISF_SB_EEEEEaSI_aSI_NS1B_6fusion15FusionCallbacksIS1F_NS1J_17LinearCombinationIaiaiLNS_15FloatRoundStyleE2EEESH_S1I_JEEENS4_5SM1004TMEM4LOAD26SM100_TMEM_LOAD_32dp32b16xESY_NSZ_INS10_ILi0ELi4ELi3EEES13_NSR_INS5_IJS14_NSA_ILi16EEEEEENS5_IJS1U_SB_EEEEEEENS4_39AutoVectorizingCopyWithAssumedAlignmentILi128EEENS4_14SM90_TMA_STOREES1Y_S20_S20_EEEvvEEEEvNT_6ParamsE)
        /*0044*/ 	.word	0x00000020
.L_26:


//--------------------- .nv.compat                --------------------------
	.section	.nv.compat,"",@"SHT_CUDA_COMPAT_INFO"
	.align	4
        /*0000*/ 	.byte	0x02, 0x09, 0x01, 0x00, 0x02, 0x02, 0x03, 0x00, 0x02, 0x05, 0x06, 0x00, 0x03, 0x07, 0x01, 0x01
        /*0010*/ 	.byte	0x02, 0x03, 0x01, 0x00, 0x02, 0x06, 0x01, 0x00, 0x04, 0x0b, 0x08, 0x00, 0x01, 0x00, 0x00, 0x00
        /*0020*/ 	.byte	0x00, 0x00, 0x00, 0x00


//--------------------- .nv.info._ZN7cutlass13device_kernelINS_4gemm6kernel13GemmUniversalIN4cute5tupleIJiiiiEEENS1_10collective13CollectiveMmaINS1_35MainloopSm100TmaUmmaWarpSpecializedILi2ELi2ELi2ENS5_IJNS4_1CILi1EEESB_SB_EEEEENS5_IJNSA_ILi128EEENSA_ILi176EEENSA_ILi256EEEEEEaNS5_IJlSB_lEEEaSI_NS4_8TiledMMAINS4_8MMA_AtomIJNS4_15SM100_MMA_S8_SSIaaiLi128ELi176ELNS4_4UMMA5MajorE0ELSN_0ELNSM_8SaturateE0EEEEEENS4_6LayoutISC_NS5_IJNSA_ILi0EEESS_SS_EEEEENS5_IJNS4_10UnderscoreESV_SV_EEEEENS4_13SM90_TMA_LOADENS4_14ComposedLayoutINS4_7SwizzleILi3ELi4ELi3EEENS4_18smem_ptr_flag_bitsILi8EEENSR_INS5_IJNSA_ILi8EEESE_EEENS5_IJSE_SB_EEEEEEEvNS4_8identityESY_S18_vS19_EENS_8epilogue10collective18CollectiveEpilogueINS1B_23Sm100TmaWarpSpecializedILi1ELi1ELi176ELb0ELb0EEEJSH_NS5_IJNSR_ISE_SB_EENSR_ISF_SB_EEEEEaSI_aSI_NS1B_6fusion15FusionCallbacksIS1F_NS1J_17LinearCombinationIaiaiLNS_15FloatRoundStyleE2EEESH_S1I_JEEENS4_5SM1004TMEM4LOAD26SM100_TMEM_LOAD_32dp32b16xESY_NSZ_INS10_ILi0ELi4ELi3EEES13_NSR_INS5_IJS14_NSA_ILi16EEEEEENS5_IJS1U_SB_EEEEEEENS4_39AutoVectorizingCopyWithAssumedAlignmentILi128EEENS4_14SM90_TMA_STOREES1Y_S20_S20_EEEvvEEEEvNT_6ParamsE --------------------------
	.section	.nv.info._ZN7cutlass13device_kernelINS_4gemm6kernel13GemmUniversalIN4cute5tupleIJiiiiEEENS1_10collective13CollectiveMmaINS1_35MainloopSm100TmaUmmaWarpSpecializedILi2ELi2ELi2ENS5_IJNS4_1CILi1EEESB_SB_EEEEENS5_IJNSA_ILi128EEENSA_ILi176EEENSA_ILi256EEEEEEaNS5_IJlSB_lEEEaSI_NS4_8TiledMMAINS4_8MMA_AtomIJNS4_15SM100_MMA_S8_SSIaaiLi128ELi176ELNS4_4UMMA5MajorE0ELSN_0ELNSM_8SaturateE0EEEEEENS4_6LayoutISC_NS5_IJNSA_ILi0EEESS_SS_EEEEENS5_IJNS4_10UnderscoreESV_SV_EEEEENS4_13SM90_TMA_LOADENS4_14ComposedLayoutINS4_7SwizzleILi3ELi4ELi3EEENS4_18smem_ptr_flag_bitsILi8EEENSR_INS5_IJNSA_ILi8EEESE_EEENS5_IJSE_SB_EEEEEEEvNS4_8identityESY_S18_vS19_EENS_8epilogue10collective18CollectiveEpilogueINS1B_23Sm100TmaWarpSpecializedILi1ELi1ELi176ELb0ELb0EEEJSH_NS5_IJNSR_ISE_SB_EENSR_ISF_SB_EEEEEaSI_aSI_NS1B_6fusion15FusionCallbacksIS1F_NS1J_17LinearCombinationIaiaiLNS_15FloatRoundStyleE2EEESH_S1I_JEEENS4_5SM1004TMEM4LOAD26SM100_TMEM_LOAD_32dp32b16xESY_NSZ_INS10_ILi0ELi4ELi3EEES13_NSR_INS5_IJS14_NSA_ILi16EEEEEENS5_IJS1U_SB_EEEEEEENS4_39AutoVectorizingCopyWithAssumedAlignmentILi128EEENS4_14SM90_TMA_STOREES1Y_S20_S20_EEEvvEEEEvNT_6ParamsE,"",@"SHT_CUDA_INFO"
	.sectionflags	@""
	.align	4


	//----- nvinfo : EIATTR_CUDA_API_VERSION
	.align		4
        /*0000*/ 	.byte	0x04, 0x37
        /*0002*/ 	.short	(.L_28 - .L_27)
.L_27:
        /*0004*/ 	.word	0x00000082


	//----- nvinfo : EIATTR_KPARAM_INFO
	.align		4
.L_28:
        /*0008*/ 	.byte	0x04, 0x17
        /*000a*/ 	.short	(.L_30 - .L_29)
.L_29:
        /*000c*/ 	.word	0x00000000
        /*0010*/ 	.short	0x0000
        /*0012*/ 	.short	0x0000
        /*0014*/ 	.byte	0x00, 0xf0, 0x01, 0x20


	//----- nvinfo : EIATTR_AT_ENTRY_FRAGMENTS
	.align		4
.L_30:
        /*0018*/ 	.byte	0x04, 0x4f
        /*001a*/ 	.short	(.L_32 - .L_31)


	//   ....[0]....
.L_31:
        /*001c*/ 	.word	0x00000006


	//----- nvinfo : EIATTR_RESERVED_SMEM_USED
	.align		4
.L_32:
        /*0020*/ 	.byte	0x01, 0x41
	.zero		2


	//----- nvinfo : EIATTR_SPARSE_MMA_MASK
	.align		4
        /*0024*/ 	.byte	0x03, 0x50
        /*0026*/ 	.short	0x0000


	//----- nvinfo : EIATTR_TCGEN05_1CTA_USED
	.align		4
        /*0028*/ 	.byte	0x01, 0x51
	.zero		2


	//----- nvinfo : EIATTR_MAXREG_COUNT
	.align		4
        /*002c*/ 	.byte	0x03, 0x1b
        /*002e*/ 	.short	0x00ff


	//----- nvinfo : EIATTR_NUM_BARRIERS
	.align		4
        /*0030*/ 	.byte	0x02, 0x4c
        /*0032*/ 	.byte	0x07
	.zero		1


	//----- nvinfo : EIATTR_EXTERNS
	.align		4
        /*0034*/ 	.byte	0x04, 0x0f
        /*0036*/ 	.short	(.L_34 - .L_33)


	//   ....[0]....
	.align		4
.L_33:
        /*0038*/ 	.word	index@(__assertfail)


	//----- nvinfo : EIATTR_ANNOTATIONS
	.align		4
.L_34:
        /*003c*/ 	.byte	0x04, 0x55
        /*003e*/ 	.short	(.L_36 - .L_35)


	//   ....[0]....
.L_35:
        /*0040*/ 	.word	0x00000001
        /*0044*/ 	.byte	0xc0, 0x00, 0x00, 0x00, 0x01, 0x00, 0x00, 0x00, 0x60, 0x01, 0x00, 0x00, 0x01, 0x00, 0x00, 0x00
        /* <DEDUP_REMOVED lines=12> */
        /*0114*/ 	.byte	0x90, 0xa4, 0x00, 0x00, 0x01, 0x00, 0x00, 0x00, 0xa0, 0xa4, 0x00, 0x00


	//----- nvinfo : EIATTR_MERCURY_ISA_VERSION
	.align		4
.L_36:
        /*0120*/ 	.byte	0x03, 0x5f
        /*0122*/ 	.short	0x0101


	//----- nvinfo : EIATTR_INT_WARP_WIDE_INSTR_OFFSETS
	.align		4
        /*0124*/ 	.byte	0x04, 0x31
        /*0126*/ 	.short	(.L_38 - .L_37)


	//   ....[0]....
.L_37:
        /*0128*/ 	.word	0x00003940


	//   ....[1]....
        /*012c*/ 	.word	0x00003960


	//   ....[2]....
        /*0130*/ 	.word	0x00003990


	//   ....[3]....
        /*0134*/ 	.word	0x00004550


	//   ....[4]....
        /*0138*/ 	.word	0x000045e0


	//   ....[5]....
        /*013c*/ 	.word	0x00004640


	//   ....[6]....
        /*0140*/ 	.word	0x000046a0


	//   ....[7]....
        /*0144*/ 	.word	0x00004700


	//   ....[8]....
        /*0148*/ 	.word	0x00004760


	//   ....[9]....
        /*014c*/ 	.word	0x000047e0


	//   ....[10]....
        /*0150*/ 	.word	0x00004820


	//   ....[11]....
        /*0154*/ 	.word	0x00004840


	//   ....[12]....
        /*0158*/ 	.word	0x00004860


	//   ....[13]....
        /*015c*/ 	.word	0x000048f0


	//   ....[14]....
        /*0160*/ 	.word	0x00004920


	//----- nvinfo : EIATTR_COOP_GROUP_MASK_REGIDS
	.align		4
.L_38:
        /*0164*/ 	.byte	0x04, 0x29
        /*0166*/ 	.short	(.L_40 - .L_39)


	//   ....[0]....
.L_39:
        /*0168*/ 	.word	0xffffffff


	//   ....[1]....
        /*016c*/ 	.word	0xffffffff


	//   ....[2]....
        /*0170*/ 	.word	0xffffffff


	//   ....[3]....
        /*0174*/ 	.word	0xffffffff


	//   ....[4]....
        /*0178*/ 	.word	0xffffffff


	//   ....[5]....
        /*017c*/ 	.word	0xffffffff


	//   ....[6]....
        /*0180*/ 	.word	0xffffffff


	//   ....[7]....
        /*0184*/ 	.word	0xffffffff


	//   ....[8]....
        /*0188*/ 	.word	0xffffffff


	//   ....[9]....
        /*018c*/ 	.word	0xffffffff


	//   ....[10]....
        /*0190*/ 	.word	0xffffffff


	//   ....[11]....
        /*0194*/ 	.word	0xffffffff


	//   ....[12]....
        /*0198*/ 	.word	0xffffffff


	//----- nvinfo : EIATTR_COOP_GROUP_INSTR_OFFSETS
	.align		4
.L_40:
        /*019c*/ 	.byte	0x04, 0x28
        /*019e*/ 	.short	(.L_42 - .L_41)


	//   ....[0]....
.L_41:
        /*01a0*/ 	.word	0x00000090


	//   ....[1]....
        /*01a4*/ 	.word	0x00000520


	//   ....[2]....
        /*01a8*/ 	.word	0x00000650


	//   ....[3]....
        /*01ac*/ 	.word	0x00000790


	//   ....[4]....
        /*01b0*/ 	.word	0x00000890


	//   ....[5]....
        /*01b4*/ 	.word	0x00000a00


	//   ....[6]....
        /*01b8*/ 	.word	0x00000b60


	//   ....[7]....
        /*01bc*/ 	.word	0x00001df0


	//   ....[8]....
        /*01c0*/ 	.word	0x00002b10


	//   ....[9]....
        /*01c4*/ 	.word	0x00002d20


	//   ....[10]....
        /*01c8*/ 	.word	0x00002d50


	//   ....[11]....
        /*01cc*/ 	.word	0x00003820


	//   ....[12]....
        /*01d0*/ 	.word	0x00003a50


	//----- nvinfo : EIATTR_VRC_CTA_INIT_COUNT
	.align		4
.L_42:
        /*01d4*/ 	.byte	0x02, 0x4a
        /*01d6*/ 	.byte	0x80
	.zero		1


	//----- nvinfo : EIATTR_SYSCALL_OFFSETS
	.align		4
        /*01d8*/ 	.byte	0x04, 0x46
        /*01da*/ 	.short	(.L_44 - .L_43)


	//   ....[0]....
.L_43:
        /*01dc*/ 	.word	0x00005e40


	//   ....[1]....
        /*01e0*/ 	.word	0x00005fb0


	//   ....[2]....
        /*01e4*/ 	.word	0x00006120


	//   ....[3]....
        /*01e8*/ 	.word	0x00006290


	//   ....[4]....
        /*01ec*/ 	.word	0x00006400


	//   ....[5]....
        /*01f0*/ 	.word	0x00006570


	//   ....[6]....
        /*01f4*/ 	.word	0x000066e0


	//   ....[7]....
        /*01f8*/ 	.word	0x00006850


	//   ....[8]....
        /*01fc*/ 	.word	0x000069c0


	//   ....[9]....
        /*0200*/ 	.word	0x00006b30


	//   ....[10]....
        /*0204*/ 	.word	0x00006ca0


	//----- nvinfo : EIATTR_MBARRIER_INSTR_OFFSETS
	.align		4
.L_44:
        /*0208*/ 	.byte	0x04, 0x39
        /*020a*/ 	.short	(.L_46 - .L_45)


	//   ....[0]....
.L_45:
        /*020c*/ 	.word	0x00000600
        /*0210*/ 	.word	0x000000ff
        /*0214*/ 	.word	0x00000000
        /*0218*/ 	.short	0x0100
        /*021a*/ 	.byte	0x05
	.zero		1


	//   ....[1]....
        /*021c*/ 	.word	0x00000610
        /*0220*/ 	.word	0x000000ff
        /*0224*/ 	.word	0x00000010
        /*0228*/ 	.short	0x0100
        /*022a*/ 	.byte	0x05
	.zero		1


	//   ....[2]....
        /*022c*/ 	.word	0x00000620
        /*0230*/ 	.word	0x000000ff
        /*0234*/ 	.word	0x00000008
        /*0238*/ 	.short	0x0100
        /*023a*/ 	.byte	0x05
	.zero		1


	//   ....[3]....
        /*023c*/ 	.word	0x00000630
        /*0240*/ 	.word	0x000000ff
        /*0244*/ 	.word	0x00000018
        /*0248*/ 	.short	0x0100
        /*024a*/ 	.byte	0x05
	.zero		1


	//   ....[4]....
        /*024c*/ 	.word	0x00000760
        /*0250*/ 	.word	0x000000ff
        /*0254*/ 	.word	0x00000020
        /*0258*/ 	.short	0x0100
        /*025a*/ 	.byte	0x06
	.zero		1


	//   ....[5]....
        /*025c*/ 	.word	0x00000770
        /*0260*/ 	.word	0x000000ff
        /*0264*/ 	.word	0x00000028
        /*0268*/ 	.short	0x0100
        /*026a*/ 	.byte	0x06
	.zero		1


	//   ....[6]....
        /*026c*/ 	.word	0x00000860
        /*0270*/ 	.word	0x000000ff
        /*0274*/ 	.word	0x00000030
        /*0278*/ 	.short	0x0100
        /*027a*/ 	.byte	0x05
	.zero		1


	//   ....[7]....
        /*027c*/ 	.word	0x00000870
        /*0280*/ 	.word	0x000000ff
        /*0284*/ 	.word	0x00000038
        /*0288*/ 	.short	0x0100
        /*028a*/ 	.byte	0x05
	.zero		1


	//   ....[8]....
        /*028c*/ 	.word	0x000009b0
        /*0290*/ 	.word	0x000000ff
        /*0294*/ 	.word	0x00000040
        /*0298*/ 	.short	0x0100
        /*029a*/ 	.byte	0x05
	.zero		1


	//   ....[9]....
        /*029c*/ 	.word	0x000009c0
        /*02a0*/ 	.word	0x000000ff
        /*02a4*/ 	.word	0x00000050
        /*02a8*/ 	.short	0x0100
        /*02aa*/ 	.byte	0x05
	.zero		1


	//   ....[10]....
        /*02ac*/ 	.word	0x000009d0
        /*02b0*/ 	.word	0x000000ff
        /*02b4*/ 	.word	0x00000048
        /*02b8*/ 	.short	0x0100
        /*02ba*/ 	.byte	0x05
	.zero		1


	//   ....[11]....
        /*02bc*/ 	.word	0x000009e0
        /*02c0*/ 	.word	0x000000ff
        /*02c4*/ 	.word	0x00000058
        /*02c8*/ 	.short	0x0100
        /*02ca*/ 	.byte	0x05
	.zero		1


	//   ....[12]....
        /*02cc*/ 	.word	0x00000b10
        /*02d0*/ 	.word	0x000000ff
        /*02d4*/ 	.word	0x00000060
        /*02d8*/ 	.short	0x0100
        /*02da*/ 	.byte	0x06
	.zero		1


	//   ....[13]....
        /*02dc*/ 	.word	0x00000b20
        /*02e0*/ 	.word	0x000000ff
        /*02e4*/ 	.word	0x00000070
        /*02e8*/ 	.short	0x0100
        /*02ea*/ 	.byte	0x06
	.zero		1


	//   ....[14]....
        /*02ec*/ 	.word	0x00000b30
        /*02f0*/ 	.word	0x000000ff
        /*02f4*/ 	.word	0x00000068
        /*02f8*/ 	.short	0x0100
        /*02fa*/ 	.byte	0x06
	.zero		1


	//   ....[15]....
        /*02fc*/ 	.word	0x00000b40
        /*0300*/ 	.word	0x000000ff
        /*0304*/ 	.word	0x00000078
        /*0308*/ 	.short	0x0100
        /*030a*/ 	.byte	0x06
	.zero		1


	//   ....[16]....
        /*030c*/ 	.word	0x00000c50
        /*0310*/ 	.word	0x000000ff
        /*0314*/ 	.word	0x00000080
        /*0318*/ 	.short	0x0100
        /*031a*/ 	.byte	0x05
	.zero		1


	//   ....[17]....
        /*031c*/ 	.word	0x00000c60
        /*0320*/ 	.word	0x000000ff
        /*0324*/ 	.word	0x00000090
        /*0328*/ 	.short	0x0100
        /*032a*/ 	.byte	0x05
	.zero		1


	//   ....[18]....
        /*032c*/ 	.word	0x00000c70
        /*0330*/ 	.word	0x000000ff
        /*0334*/ 	.word	0x00000088
        /*0338*/ 	.short	0x0100
        /*033a*/ 	.byte	0x05
	.zero		1


	//   ....[19]....
        /*033c*/ 	.word	0x00000c80
        /*0340*/ 	.word	0x000000ff
        /*0344*/ 	.word	0x00000098
        /*0348*/ 	.short	0x0100
        /*034a*/ 	.byte	0x05
	.zero		1


	//   ....[20]....
        /*034c*/ 	.word	0x000015b0
        /*0350*/ 	.word	0x00000003
        /*0354*/ 	.word	0x00000090
        /*0358*/ 	.short	0x010a
        /*035a*/ 	.byte	0xff
	.zero		1


	//   ....[21]....
        /*035c*/ 	.word	0x000015e0
        /*0360*/ 	.word	0x00000003
        /*0364*/ 	.word	0x00000080
        /*0368*/ 	.short	0x0101
        /*036a*/ 	.byte	0xff
	.zero		1


	//   ....[22]....
        /*036c*/ 	.word	0x000016b0
        /*0370*/ 	.word	0x000000ff
        /*0374*/ 	.word	0x00000010
        /*0378*/ 	.short	0x010a
        /*037a*/ 	.byte	0x06
	.zero		1


	//   ....[23]....
        /*037c*/ 	.word	0x00001730
        /*0380*/ 	.word	0x000000ff
        /*0384*/ 	.word	0x00000010
        /*0388*/ 	.short	0x010a
        /*038a*/ 	.byte	0x21
	.zero		1


	//   ....[24]....
        /*038c*/ 	.word	0x00001880
        /*0390*/ 	.word	0x000000ff
        /*0394*/ 	.word	0x00000010
        /*0398*/ 	.short	0x010a
        /*039a*/ 	.byte	0x08
	.zero		1


	//   ....[25]....
        /*039c*/ 	.word	0x00001a50
        /*03a0*/ 	.word	0x000000ff
        /*03a4*/ 	.word	0x00000038
        /*03a8*/ 	.short	0x0101
        /*03aa*/ 	.byte	0x04
	.zero		1


	//   ....[26]....
        /*03ac*/ 	.word	0x00001a70
        /*03b0*/ 	.word	0x000000ff
        /*03b4*/ 	.word	0x00000010
        /*03b8*/ 	.short	0x010a
        /*03ba*/ 	.byte	0x06
	.zero		1


	//   ....[27]....
        /*03bc*/ 	.word	0x00001af0
        /*03c0*/ 	.word	0x000000ff
        /*03c4*/ 	.word	0x00000010
        /*03c8*/ 	.short	0x010a
        /*03ca*/ 	.byte	0x21
	.zero		1


	//   ....[28]....
        /*03cc*/ 	.word	0x00001c50
        /*03d0*/ 	.word	0x000000ff
        /*03d4*/ 	.word	0x00000010
        /*03d8*/ 	.short	0x010a
        /*03da*/ 	.byte	0x08
	.zero		1


	//   ....[29]....
        /*03dc*/ 	.word	0x00001e20
        /*03e0*/ 	.word	0x00000003
        /*03e4*/ 	.word	0x00000040
        /*03e8*/ 	.short	0x010a
        /*03ea*/ 	.byte	0xff
	.zero		1


	//   ....[30]....
        /*03ec*/ 	.word	0x00001f70
        /*03f0*/ 	.word	0x00000000
        /*03f4*/ 	.word	0x00000000
        /*03f8*/ 	.short	0x0101
        /*03fa*/ 	.byte	0xff
	.zero		1


	//   ....[31]....
        /*03fc*/ 	.word	0x000024a0
        /*0400*/ 	.word	0x000000ff
        /*0404*/ 	.word	0x00000000
        /*0408*/ 	.short	0x010a
        /*040a*/ 	.byte	0x04
	.zero		1


	//   ....[32]....
        /*040c*/ 	.word	0x00002540
        /*0410*/ 	.word	0x00000000
        /*0414*/ 	.word	0x00000000
        /*0418*/ 	.short	0x010a
        /*041a*/ 	.byte	0xff
	.zero		1


	//   ....[33]....
        /*041c*/ 	.word	0x00002660
        /*0420*/ 	.word	0x00000002
        /*0424*/ 	.word	0x00000080
        /*0428*/ 	.short	0x010a
        /*042a*/ 	.byte	0xff
	.zero		1


	//   ....[34]....
        /*042c*/ 	.word	0x000026c0
        /*0430*/ 	.word	0x00000004
        /*0434*/ 	.word	0x00000000
        /*0438*/ 	.short	0x0101
        /*043a*/ 	.byte	0xff
	.zero		1


	//   ....[35]....
        /*043c*/ 	.word	0x000026e0
        /*0440*/ 	.word	0x000000ff
        /*0444*/ 	.word	0x00000050
        /*0448*/ 	.short	0x010a
        /*044a*/ 	.byte	0x05
	.zero		1


	//   ....[36]....
        /*044c*/ 	.word	0x00002800
        /*0450*/ 	.word	0x00000002
        /*0454*/ 	.word	0x00000040
        /*0458*/ 	.short	0x010a
        /*045a*/ 	.byte	0xff
	.zero		1


	//   ....[37]....
        /*045c*/ 	.word	0x00002910
        /*0460*/ 	.word	0x00000002
        /*0464*/ 	.word	0x00000000
        /*0468*/ 	.short	0x0101
        /*046a*/ 	.byte	0xff
	.zero		1


	//   ....[38]....
        /*046c*/ 	.word	0x000029a0
        /*0470*/ 	.word	0x000000ff
        /*0474*/ 	.word	0x00000050
        /*0478*/ 	.short	0x0106
        /*047a*/ 	.byte	0x05
	.zero		1


	//   ....[39]....
        /*047c*/ 	.word	0x000029c0
        /*0480*/ 	.word	0x000000ff
        /*0484*/ 	.word	0x00000050
        /*0488*/ 	.short	0x010a
        /*048a*/ 	.byte	0x05
	.zero		1


	//   ....[40]....
        /*048c*/ 	.word	0x00002a50
        /*0490*/ 	.word	0x000000ff
        /*0494*/ 	.word	0x00000050
        /*0498*/ 	.short	0x0106
        /*049a*/ 	.byte	0x04
	.zero		1


	//   ....[41]....
        /*049c*/ 	.word	0x00002a90
        /*04a0*/ 	.word	0x00000000
        /*04a4*/ 	.word	0x00000050
        /*04a8*/ 	.short	0x010a
        /*04aa*/ 	.byte	0xff
	.zero		1


	//   ....[42]....
        /*04ac*/ 	.word	0x00003050
        /*04b0*/ 	.word	0x00000000
        /*04b4*/ 	.word	0x00000040
        /*04b8*/ 	.short	0x010a
        /*04ba*/ 	.byte	0xff
	.zero		1


	//   ....[43]....
        /*04bc*/ 	.word	0x00003160
        /*04c0*/ 	.word	0x00000003
        /*04c4*/ 	.word	0x00000000
        /*04c8*/ 	.short	0x0101
        /*04ca*/ 	.byte	0xff
	.zero		1


	//   ....[44]....
        /*04cc*/ 	.word	0x00003170
        /*04d0*/ 	.word	0x000000ff
        /*04d4*/ 	.word	0x00000000
        /*04d8*/ 	.short	0x010a
        /*04da*/ 	.byte	0x05
	.zero		1


	//   ....[45]....
        /*04dc*/ 	.word	0x00003180
        /*04e0*/ 	.word	0x000000ff
        /*04e4*/ 	.word	0x00000070
        /*04e8*/ 	.short	0x010a
        /*04ea*/ 	.byte	0x0e
	.zero		1


	//   ....[46]....
        /*04ec*/ 	.word	0x00003250
        /*04f0*/ 	.word	0x000000ff
        /*04f4*/ 	.word	0x00000000
        /*04f8*/ 	.short	0x010a
        /*04fa*/ 	.byte	0x13
	.zero		1


	//   ....[47]....
        /*04fc*/ 	.word	0x00003380
        /*0500*/ 	.word	0x000000ff
        /*0504*/ 	.word	0x00000000
        /*0508*/ 	.short	0x010a
        /*050a*/ 	.byte	0x24
	.zero		1


	//   ....[48]....
        /*050c*/ 	.word	0x00003770
        /*0510*/ 	.word	0x000000ff
        /*0514*/ 	.word	0x00000000
        /*0518*/ 	.short	0x010a
        /*051a*/ 	.byte	0x05
	.zero		1


	//   ....[49]....
        /*051c*/ 	.word	0x00003800
        /*0520*/ 	.word	0x000000ff
        /*0524*/ 	.word	0x00000000
        /*0528*/ 	.short	0x010a
        /*052a*/ 	.byte	0x06
	.zero		1


	//   ....[50]....
        /*052c*/ 	.word	0x00003cc0
        /*0530*/ 	.word	0x00000003
        /*0534*/ 	.word	0x00000040
        /*0538*/ 	.short	0x010a
        /*053a*/ 	.byte	0xff
	.zero		1


	//   ....[51]....
        /*053c*/ 	.word	0x00003e30
        /*0540*/ 	.word	0x00000000
        /*0544*/ 	.word	0x00000000
        /*0548*/ 	.short	0x0101
        /*054a*/ 	.byte	0xff
	.zero		1


	//   ....[52]....
        /*054c*/ 	.word	0x000042a0
        /*0550*/ 	.word	0x000000ff
        /*0554*/ 	.word	0x00000038
        /*0558*/ 	.short	0x010a
        /*055a*/ 	.byte	0x1f
	.zero		1


	//   ....[53]....
        /*055c*/ 	.word	0x00004470
        /*0560*/ 	.word	0x000000ff
        /*0564*/ 	.word	0x00000028
        /*0568*/ 	.short	0x010a
        /*056a*/ 	.byte	0x1f
	.zero		1


	//   ....[54]....
        /*056c*/ 	.word	0x00004940
        /*0570*/ 	.word	0x000000ff
        /*0574*/ 	.word	0x00000020
        /*0578*/ 	.short	0x010b
        /*057a*/ 	.byte	0x1f
	.zero		1


	//   ....[55]....
        /*057c*/ 	.word	0x00004950
        /*0580*/ 	.word	0x000000ff
        /*0584*/ 	.word	0x00000000
        /*0588*/ 	.short	0x0101
        /*058a*/ 	.byte	0x27
	.zero		1


	//   ....[56]....
        /*058c*/ 	.word	0x00004990
        /*0590*/ 	.word	0x00000000
        /*0594*/ 	.word	0x00000028
        /*0598*/ 	.short	0x010a
        /*059a*/ 	.byte	0xff
	.zero		1


	//   ....[57]....
        /*059c*/ 	.word	0x00004c10
        /*05a0*/ 	.word	0x000000ff
        /*05a4*/ 	.word	0x00000040
        /*05a8*/ 	.short	0x010a
        /*05aa*/ 	.byte	0x04
	.zero		1


	//   ....[58]....
        /*05ac*/ 	.word	0x00004ce0
        /*05b0*/ 	.word	0x000000ff
        /*05b4*/ 	.word	0x00000000
        /*05b8*/ 	.short	0x0101
        /*05ba*/ 	.byte	0x04
	.zero		1


	//   ....[59]....
        /*05bc*/ 	.word	0x000057d0
        /*05c0*/ 	.word	0x000000ff
        /*05c4*/ 	.word	0x00000020
        /*05c8*/ 	.short	0x010a
        /*05ca*/ 	.byte	0x10
	.zero		1


	//   ....[60]....
        /*05cc*/ 	.word	0x00005810
        /*05d0*/ 	.word	0x000000ff
        /*05d4*/ 	.word	0x00000060
        /*05d8*/ 	.short	0x010a
        /*05da*/ 	.byte	0x06
	.zero		1


	//   ....[61]....
        /*05dc*/ 	.word	0x000058c0
        /*05e0*/ 	.word	0x000000ff
        /*05e4*/ 	.word	0x00000020
        /*05e8*/ 	.short	0x010a
        /*05ea*/ 	.byte	0x10
	.zero		1


	//   ....[62]....
        /*05ec*/ 	.word	0x00005c80
        /*05f0*/ 	.word	0x000000ff
        /*05f4*/ 	.word	0x00000000
        /*05f8*/ 	.short	0x0101
        /*05fa*/ 	.byte	0x10
	.zero		1


	//   ....[63]....
        /*05fc*/ 	.word	0x00005d20
        /*0600*/ 	.word	0x000000ff
        /*0604*/ 	.word	0x00000060
        /*0608*/ 	.short	0x010a
        /*060a*/ 	.byte	0x06
	.zero		1


	//   ....[64]....
        /*060c*/ 	.word	0x00009070
        /*0610*/ 	.word	0x000000ff
        /*0614*/ 	.word	0x00000000
        /*0618*/ 	.short	0x0101
        /*061a*/ 	.byte	0x06
	.zero		1


	//   ....[65]....
        /*061c*/ 	.word	0x0000a4d0
        /*0620*/ 	.word	0x00000003
        /*0624*/ 	.word	0x00000090
        /*0628*/ 	.short	0x010a
        /*062a*/ 	.byte	0xff
	.zero		1


	//   ....[66]....
        /*062c*/ 	.word	0x0000a530
        /*0630*/ 	.word	0x00000000
        /*0634*/ 	.word	0x00000010
        /*0638*/ 	.short	0x010a
        /*063a*/ 	.byte	0xff
	.zero		1


	//   ....[67]....
        /*063c*/ 	.word	0x0000a590
        /*0640*/ 	.word	0x00000000
        /*0644*/ 	.word	0x00000010
        /*0648*/ 	.short	0x010a
        /*064a*/ 	.byte	0xff
	.zero		1


	//   ....[68]....
        /*064c*/ 	.word	0x0000a5e0
        /*0650*/ 	.word	0x00000003
        /*0654*/ 	.word	0x00000040
        /*0658*/ 	.short	0x010a
        /*065a*/ 	.byte	0xff
	.zero		1


	//   ....[69]....
        /*065c*/ 	.word	0x0000a640
        /*0660*/ 	.word	0x00000000
        /*0664*/ 	.word	0x00000000
        /*0668*/ 	.short	0x010a
        /*066a*/ 	.byte	0xff
	.zero		1


	//   ....[70]....
        /*066c*/ 	.word	0x0000a690
        /*0670*/ 	.word	0x00000002
        /*0674*/ 	.word	0x00000080
        /*0678*/ 	.short	0x010a
        /*067a*/ 	.byte	0xff
	.zero		1


	//   ....[71]....
        /*067c*/ 	.word	0x0000a6f0
        /*0680*/ 	.word	0x00000002
        /*0684*/ 	.word	0x00000050
        /*0688*/ 	.short	0x010a
        /*068a*/ 	.byte	0xff
	.zero		1


	//   ....[72]....
        /*068c*/ 	.word	0x0000a740
        /*0690*/ 	.word	0x00000002
        /*0694*/ 	.word	0x00000040
        /*0698*/ 	.short	0x010a
        /*069a*/ 	.byte	0xff
	.zero		1


	//   ....[73]....
        /*069c*/ 	.word	0x0000a7a0
        /*06a0*/ 	.word	0x00000000
        /*06a4*/ 	.word	0x00000050
        /*06a8*/ 	.short	0x010a
        /*06aa*/ 	.byte	0xff
	.zero		1


	//   ....[74]....
        /*06ac*/ 	.word	0x0000a7f0
        /*06b0*/ 	.word	0x00000000
        /*06b4*/ 	.word	0x00000040
        /*06b8*/ 	.short	0x010a
        /*06ba*/ 	.byte	0xff
	.zero		1


	//   ....[75]....
        /*06bc*/ 	.word	0x0000a850
        /*06c0*/ 	.word	0x00000003
        /*06c4*/ 	.word	0x00000070
        /*06c8*/ 	.short	0x010a
        /*06ca*/ 	.byte	0xff
	.zero		1


	//   ....[76]....
        /*06cc*/ 	.word	0x0000a8b0
        /*06d0*/ 	.word	0x00000000
        /*06d4*/ 	.word	0x00000000
        /*06d8*/ 	.short	0x010a
        /*06da*/ 	.byte	0xff
	.zero		1


	//   ....[77]....
        /*06dc*/ 	.word	0x0000a910
        /*06e0*/ 	.word	0x00000000
        /*06e4*/ 	.word	0x00000000
        /*06e8*/ 	.short	0x010a
        /*06ea*/ 	.byte	0xff
	.zero		1


	//   ....[78]....
        /*06ec*/ 	.word	0x0000a970
        /*06f0*/ 	.word	0x00000000
        /*06f4*/ 	.word	0x00000000
        /*06f8*/ 	.short	0x010a
        /*06fa*/ 	.byte	0xff
	.zero		1


	//   ....[79]....
        /*06fc*/ 	.word	0x0000a9c0
        /*0700*/ 	.word	0x00000003
        /*0704*/ 	.word	0x00000040
        /*0708*/ 	.short	0x010a
        /*070a*/ 	.byte	0xff
	.zero		1


	//   ....[80]....
        /*070c*/ 	.word	0x0000aa20
        /*0710*/ 	.word	0x00000000
        /*0714*/ 	.word	0x00000038
        /*0718*/ 	.short	0x010a
        /*071a*/ 	.byte	0xff
	.zero		1


	//   ....[81]....
        /*071c*/ 	.word	0x0000aa80
        /*0720*/ 	.word	0x00000003
        /*0724*/ 	.word	0x00000028
        /*0728*/ 	.short	0x010a
        /*072a*/ 	.byte	0xff
	.zero		1


	//   ....[82]....
        /*072c*/ 	.word	0x0000aae0
        /*0730*/ 	.word	0x00000000
        /*0734*/ 	.word	0x00000040
        /*0738*/ 	.short	0x010a
        /*073a*/ 	.byte	0xff
	.zero		1


	//   ....[83]....
        /*073c*/ 	.word	0x0000ab40
        /*0740*/ 	.word	0x00000003
        /*0744*/ 	.word	0x00000020
        /*0748*/ 	.short	0x010a
        /*074a*/ 	.byte	0xff
	.zero		1


	//   ....[84]....
        /*074c*/ 	.word	0x0000aba0
        /*0750*/ 	.word	0x00000003
        /*0754*/ 	.word	0x00000060
        /*0758*/ 	.short	0x010a
        /*075a*/ 	.byte	0xff
	.zero		1


	//----- nvinfo : EIATTR_NUM_MBARRIERS
	.align		4
.L_46:
        /*075c*/ 	.byte	0x03, 0x38
        /*075e*/ 	.short	0x0014


	//----- nvinfo : EIATTR_EXIT_INSTR_OFFSETS
	.align		4
        /*0760*/ 	.byte	0x04, 0x1c
        /*0762*/ 	.short	(.L_48 - .L_47)


	//   ....[0]....
.L_47:
        /*0764*/ 	.word	0x00002570


	//   ....[1]....
        /*0768*/ 	.word	0x00002a60


	//   ....[2]....
        /*076c*/ 	.word	0x00002ac0


	//   ....[3]....
        /*0770*/ 	.word	0x00003a60


	//   ....[4]....
        /*0774*/ 	.word	0x000049c0


	//   ....[5]....
        /*0778*/ 	.word	0x00004a00


	//   ....[6]....
        /*077c*/ 	.word	0x0000a4c0


	//----- nvinfo : EIATTR_MAX_THREADS
	.align		4
.L_48:
        /*0780*/ 	.byte	0x04, 0x05
        /*0782*/ 	.short	(.L_50 - .L_49)
.L_49:
        /*0784*/ 	.word	0x00000100
        /*0788*/ 	.word	0x00000001
        /*078c*/ 	.word	0x00000001


	//----- nvinfo : EIATTR_CRS_STACK_SIZE
	.align		4
.L_50:
        /*0790*/ 	.byte	0x04, 0x1e
        /*0792*/ 	.short	(.L_52 - .L_51)
.L_51:
        /*0794*/ 	.word	0x00000000


	//----- nvinfo : EIATTR_CBANK_PARAM_SIZE
	.align		4
.L_52:
        /*0798*/ 	.byte	0x03, 0x19
        /*079a*/ 	.short	0x0800


	//----- nvinfo : EIATTR_PARAM_CBANK
	.align		4
        /*079c*/ 	.byte	0x04, 0x0a
        /*079e*/ 	.short	(.L_54 - .L_53)
	.align		4
.L_53:
        /*07a0*/ 	.word	index@(.nv.constant0._ZN7cutlass13device_kernelINS_4gemm6kernel13GemmUniversalIN4cute5tupleIJiiiiEEENS1_10collective13CollectiveMmaINS1_35MainloopSm100TmaUmmaWarpSpecializedILi2ELi2ELi2ENS5_IJNS4_1CILi1EEESB_SB_EEEEENS5_IJNSA_ILi128EEENSA_ILi176EEENSA_ILi256EEEEEEaNS5_IJlSB_lEEEaSI_NS4_8TiledMMAINS4_8MMA_AtomIJNS4_15SM100_MMA_S8_SSIaaiLi128ELi176ELNS4_4UMMA5MajorE0ELSN_0ELNSM_8SaturateE0EEEEEENS4_6LayoutISC_NS5_IJNSA_ILi0EEESS_SS_EEEEENS5_IJNS4_10UnderscoreESV_SV_EEEEENS4_13SM90_TMA_LOADENS4_14ComposedLayoutINS4_7SwizzleILi3ELi4ELi3EEENS4_18smem_ptr_flag_bitsILi8EEENSR_INS5_IJNSA_ILi8EEESE_EEENS5_IJSE_SB_EEEEEEEvNS4_8identityESY_S18_vS19_EENS_8epilogue10collective18CollectiveEpilogueINS1B_23Sm100TmaWarpSpecializedILi1ELi1ELi176ELb0ELb0EEEJSH_NS5_IJNSR_ISE_SB_EENSR_ISF_SB_EEEEEaSI_aSI_NS1B_6fusion15FusionCallbacksIS1F_NS1J_17LinearCombinationIaiaiLNS_15FloatRoundStyleE2EEESH_S1I_JEEENS4_5SM1004TMEM4LOAD26SM100_TMEM_LOAD_32dp32b16xESY_NSZ_INS10_ILi0ELi4ELi3EEES13_NSR_INS5_IJS14_NSA_ILi16EEEEEENS5_IJS1U_SB_EEEEEEENS4_39AutoVectorizingCopyWithAssumedAlignmentILi128EEENS4_14SM90_TMA_STOREES1Y_S20_S20_EEEvvEEEEvNT_6ParamsE)
        /*07a4*/ 	.short	0x0380
        /*07a6*/ 	.short	0x0800


	//----- nvinfo : EIATTR_SW_WAR
	.align		4
.L_54:
        /*07a8*/ 	.byte	0x04, 0x36
        /*07aa*/ 	.short	(.L_56 - .L_55)
.L_55:
        /*07ac*/ 	.word	0x00000008
.L_56:


//--------------------- .nv.callgraph             --------------------------
	.section	.nv.callgraph,"",@"SHT_CUDA_CALLGRAPH"
	.align	4
	.sectionentsize	8
	.align		4
        /*0000*/ 	.word	0x00000000
	.align		4
        /*0004*/ 	.word	0xffffffff
	.align		4
        /*0008*/ 	.word	index@(_ZN7cutlass13device_kernelINS_4gemm6kernel13GemmUniversalIN4cute5tupleIJiiiiEEENS1_10collective13CollectiveMmaINS1_35MainloopSm100TmaUmmaWarpSpecializedILi2ELi2ELi2ENS5_IJNS4_1CILi1EEESB_SB_EEEEENS5_IJNSA_ILi128EEENSA_ILi176EEENSA_ILi256EEEEEEaNS5_IJlSB_lEEEaSI_NS4_8TiledMMAINS4_8MMA_AtomIJNS4_15SM100_MMA_S8_SSIaaiLi128ELi176ELNS4_4UMMA5MajorE0ELSN_0ELNSM_8SaturateE0EEEEEENS4_6LayoutISC_NS5_IJNSA_ILi0EEESS_SS_EEEEENS5_IJNS4_10UnderscoreESV_SV_EEEEENS4_13SM90_TMA_LOADENS4_14ComposedLayoutINS4_7SwizzleILi3ELi4ELi3EEENS4_18smem_ptr_flag_bitsILi8EEENSR_INS5_IJNSA_ILi8EEESE_EEENS5_IJSE_SB_EEEEEEEvNS4_8identityESY_S18_vS19_EENS_8epilogue10collective18CollectiveEpilogueINS1B_23Sm100TmaWarpSpecializedILi1ELi1ELi176ELb0ELb0EEEJSH_NS5_IJNSR_ISE_SB_EENSR_ISF_SB_EEEEEaSI_aSI_NS1B_6fusion15FusionCallbacksIS1F_NS1J_17LinearCombinationIaiaiLNS_15FloatRoundStyleE2EEESH_S1I_JEEENS4_5SM1004TMEM4LOAD26SM100_TMEM_LOAD_32dp32b16xESY_NSZ_INS10_ILi0ELi4ELi3EEES13_NSR_INS5_IJS14_NSA_ILi16EEEEEENS5_IJS1U_SB_EEEEEEENS4_39AutoVectorizingCopyWithAssumedAlignmentILi128EEENS4_14SM90_TMA_STOREES1Y_S20_S20_EEEvvEEEEvNT_6ParamsE)
	.align		4
        /*000c*/ 	.word	index@(__assertfail)
	.align		4
        /*0010*/ 	.word	0x00000000
	.align		4
        /*0014*/ 	.word	0xfffffffe
	.align		4
        /*0018*/ 	.word	0x00000000
	.align		4
        /*001c*/ 	.word	0xfffffffd
	.align		4
        /*0020*/ 	.word	0x00000000
	.align		4
        /*0024*/ 	.word	0xfffffffc


//--------------------- .nv.constant4             --------------------------
	.section	.nv.constant4,"a",@progbits
	.align	8
	.align		8
.nv.constant4:
        /*0000*/ 	.dword	__assertfail
	.align		8
        /*0008*/ 	.dword	__unnamed_1
	.align		8
        /*0010*/ 	.dword	_ZN40_INTERNAL_c49cdef7_4_k_cu_af6b10da_236064cuda3std3__45__cpo5beginE
	.align		8
        /*0018*/ 	.dword	_ZN40_INTERNAL_c49cdef7_4_k_cu_af6b10da_236064cuda3std3__45__cpo3endE
	.align		8
        /*0020*/ 	.dword	_ZN40_INTERNAL_c49cdef7_4_k_cu_af6b10da_236064cuda3std3__45__cpo6cbeginE
	.align		8
        /*0028*/ 	.dword	_ZN40_INTERNAL_c49cdef7_4_k_cu_af6b10da_236064cuda3std3__45__cpo4cendE
	.align		8
        /*0030*/ 	.dword	_ZN40_INTERNAL_c49cdef7_4_k_cu_af6b10da_236064cuda3std3__442_GLOBAL__N__c49cdef7_4_k_cu_af6b10da_236066ignoreE
	.align		8
        /*0038*/ 	.dword	_ZN40_INTERNAL_c49cdef7_4_k_cu_af6b10da_236064cuda3std3__419piecewise_constructE
	.align		8
        /*0040*/ 	.dword	_ZN40_INTERNAL_c49cdef7_4_k_cu_af6b10da_236064cuda3std3__48in_placeE
	.align		8
        /*0048*/ 	.dword	_ZN40_INTERNAL_c49cdef7_4_k_cu_af6b10da_236064cuda3std6ranges3__45__cpo4swapE
	.align		8
        /*0050*/ 	.dword	_ZN40_INTERNAL_c49cdef7_4_k_cu_af6b10da_236064cuda3std6ranges3__45__cpo9iter_moveE
	.align		8
        /*0058*/ 	.dword	_ZN40_INTERNAL_c49cdef7_4_k_cu_af6b10da_236064cute7productE
	.align		8
        /*0060*/ 	.dword	_ZN40_INTERNAL_c49cdef7_4_k_cu_af6b10da_236064cute1_E
	.align		8
        /*0068*/ 	.dword	$str$25
	.align		8
        /*0070*/ 	.dword	$str$26


//--------------------- .text._ZN7cutlass13device_kernelINS_4gemm6kernel13GemmUniversalIN4cute5tupleIJiiiiEEENS1_10collective13CollectiveMmaINS1_35MainloopSm100TmaUmmaWarpSpecializedILi2ELi2ELi2ENS5_IJNS4_1CILi1EEESB_SB_EEEEENS5_IJNSA_ILi128EEENSA_ILi176EEENSA_ILi256EEEEEEaNS5_IJlSB_lEEEaSI_NS4_8TiledMMAINS4_8MMA_AtomIJNS4_15SM100_MMA_S8_SSIaaiLi128ELi176ELNS4_4UMMA5MajorE0ELSN_0ELNSM_8SaturateE0EEEEEENS4_6LayoutISC_NS5_IJNSA_ILi0EEESS_SS_EEEEENS5_IJNS4_10UnderscoreESV_SV_EEEEENS4_13SM90_TMA_LOADENS4_14ComposedLayoutINS4_7SwizzleILi3ELi4ELi3EEENS4_18smem_ptr_flag_bitsILi8EEENSR_INS5_IJNSA_ILi8EEESE_EEENS5_IJSE_SB_EEEEEEEvNS4_8identityESY_S18_vS19_EENS_8epilogue10collective18CollectiveEpilogueINS1B_23Sm100TmaWarpSpecializedILi1ELi1ELi176ELb0ELb0EEEJSH_NS5_IJNSR_ISE_SB_EENSR_ISF_SB_EEEEEaSI_aSI_NS1B_6fusion15FusionCallbacksIS1F_NS1J_17LinearCombinationIaiaiLNS_15FloatRoundStyleE2EEESH_S1I_JEEENS4_5SM1004TMEM4LOAD26SM100_TMEM_LOAD_32dp32b16xESY_NSZ_INS10_ILi0ELi4ELi3EEES13_NSR_INS5_IJS14_NSA_ILi16EEEEEENS5_IJS1U_SB_EEEEEEENS4_39AutoVectorizingCopyWithAssumedAlignmentILi128EEENS4_14SM90_TMA_STOREES1Y_S20_S20_EEEvvEEEEvNT_6ParamsE --------------------------
	.section	.text._ZN7cutlass13device_kernelINS_4gemm6kernel13GemmUniversalIN4cute5tupleIJiiiiEEENS1_10collective13CollectiveMmaINS1_35MainloopSm100TmaUmmaWarpSpecializedILi2ELi2ELi2ENS5_IJNS4_1CILi1EEESB_SB_EEEEENS5_IJNSA_ILi128EEENSA_ILi176EEENSA_ILi256EEEEEEaNS5_IJlSB_lEEEaSI_NS4_8TiledMMAINS4_8MMA_AtomIJNS4_15SM100_MMA_S8_SSIaaiLi128ELi176ELNS4_4UMMA5MajorE0ELSN_0ELNSM_8SaturateE0EEEEEENS4_6LayoutISC_NS5_IJNSA_ILi0EEESS_SS_EEEEENS5_IJNS4_10UnderscoreESV_SV_EEEEENS4_13SM90_TMA_LOADENS4_14ComposedLayoutINS4_7SwizzleILi3ELi4ELi3EEENS4_18smem_ptr_flag_bitsILi8EEENSR_INS5_IJNSA_ILi8EEESE_EEENS5_IJSE_SB_EEEEEEEvNS4_8identityESY_S18_vS19_EENS_8epilogue10collective18CollectiveEpilogueINS1B_23Sm100TmaWarpSpecializedILi1ELi1ELi176ELb0ELb0EEEJSH_NS5_IJNSR_ISE_SB_EENSR_ISF_SB_EEEEEaSI_aSI_NS1B_6fusion15FusionCallbacksIS1F_NS1J_17LinearCombinationIaiaiLNS_15FloatRoundStyleE2EEESH_S1I_JEEENS4_5SM1004TMEM4LOAD26SM100_TMEM_LOAD_32dp32b16xESY_NSZ_INS10_ILi0ELi4ELi3EEES13_NSR_INS5_IJS14_NSA_ILi16EEEEEENS5_IJS1U_SB_EEEEEEENS4_39AutoVectorizingCopyWithAssumedAlignmentILi128EEENS4_14SM90_TMA_STOREES1Y_S20_S20_EEEvvEEEEvNT_6ParamsE,"ax",@progbits
	.align	128
.text._ZN7cutlass13device_kernelINS_4gemm6kernel13GemmUniversalIN4cute5tupleIJiiiiEEENS1_10collective13CollectiveMmaINS1_35MainloopSm100TmaUmmaWarpSpecializedILi2ELi2ELi2ENS5_IJNS4_1CILi1EEESB_SB_EEEEENS5_IJNSA_ILi128EEENSA_ILi176EEENSA_ILi256EEEEEEaNS5_IJlSB_lEEEaSI_NS4_8TiledMMAINS4_8MMA_AtomIJNS4_15SM100_MMA_S8_SSIaaiLi128ELi176ELNS4_4UMMA5MajorE0ELSN_0ELNSM_8SaturateE0EEEEEENS4_6LayoutISC_NS5_IJNSA_ILi0EEESS_SS_EEEEENS5_IJNS4_10UnderscoreESV_SV_EEEEENS4_13SM90_TMA_LOADENS4_14ComposedLayoutINS4_7SwizzleILi3ELi4ELi3EEENS4_18smem_ptr_flag_bitsILi8EEENSR_INS5_IJNSA_ILi8EEESE_EEENS5_IJSE_SB_EEEEEEEvNS4_8identityESY_S18_vS19_EENS_8epilogue10collective18CollectiveEpilogueINS1B_23Sm100TmaWarpSpecializedILi1ELi1ELi176ELb0ELb0EEEJSH_NS5_IJNSR_ISE_SB_EENSR_ISF_SB_EEEEEaSI_aSI_NS1B_6fusion15FusionCallbacksIS1F_NS1J_17LinearCombinationIaiaiLNS_15FloatRoundStyleE2EEESH_S1I_JEEENS4_5SM1004TMEM4LOAD26SM100_TMEM_LOAD_32dp32b16xESY_NSZ_INS10_ILi0ELi4ELi3EEES13_NSR_INS5_IJS14_NSA_ILi16EEEEEENS5_IJS1U_SB_EEEEEEENS4_39AutoVectorizingCopyWithAssumedAlignmentILi128EEENS4_14SM90_TMA_STOREES1Y_S20_S20_EEEvvEEEEvNT_6ParamsE:
        .type           _ZN7cutlass13device_kernelINS_4gemm6kernel13GemmUniversalIN4cute5tupleIJiiiiEEENS1_10collective13CollectiveMmaINS1_35MainloopSm100TmaUmmaWarpSpecializedILi2ELi2ELi2ENS5_IJNS4_1CILi1EEESB_SB_EEEEENS5_IJNSA_ILi128EEENSA_ILi176EEENSA_ILi256EEEEEEaNS5_IJlSB_lEEEaSI_NS4_8TiledMMAINS4_8MMA_AtomIJNS4_15SM100_MMA_S8_SSIaaiLi128ELi176ELNS4_4UMMA5MajorE0ELSN_0ELNSM_8SaturateE0EEEEEENS4_6LayoutISC_NS5_IJNSA_ILi0EEESS_SS_EEEEENS5_IJNS4_10UnderscoreESV_SV_EEEEENS4_13SM90_TMA_LOADENS4_14ComposedLayoutINS4_7SwizzleILi3ELi4ELi3EEENS4_18smem_ptr_flag_bitsILi8EEENSR_INS5_IJNSA_ILi8EEESE_EEENS5_IJSE_SB_EEEEEEEvNS4_8identityESY_S18_vS19_EENS_8epilogue10collective18CollectiveEpilogueINS1B_23Sm100TmaWarpSpecializedILi1ELi1ELi176ELb0ELb0EEEJSH_NS5_IJNSR_ISE_SB_EENSR_ISF_SB_EEEEEaSI_aSI_NS1B_6fusion15FusionCallbacksIS1F_NS1J_17LinearCombinationIaiaiLNS_15FloatRoundStyleE2EEESH_S1I_JEEENS4_5SM1004TMEM4LOAD26SM100_TMEM_LOAD_32dp32b16xESY_NSZ_INS10_ILi0ELi4ELi3EEES13_NSR_INS5_IJS14_NSA_ILi16EEEEEENS5_IJS1U_SB_EEEEEEENS4_39AutoVectorizingCopyWithAssumedAlignmentILi128EEENS4_14SM90_TMA_STOREES1Y_S20_S20_EEEvvEEEEvNT_6ParamsE,@function
        .size           _ZN7cutlass13device_kernelINS_4gemm6kernel13GemmUniversalIN4cute5tupleIJiiiiEEENS1_10collective13CollectiveMmaINS1_35MainloopSm100TmaUmmaWarpSpecializedILi2ELi2ELi2ENS5_IJNS4_1CILi1EEESB_SB_EEEEENS5_IJNSA_ILi128EEENSA_ILi176EEENSA_ILi256EEEEEEaNS5_IJlSB_lEEEaSI_NS4_8TiledMMAINS4_8MMA_AtomIJNS4_15SM100_MMA_S8_SSIaaiLi128ELi176ELNS4_4UMMA5MajorE0ELSN_0ELNSM_8SaturateE0EEEEEENS4_6LayoutISC_NS5_IJNSA_ILi0EEESS_SS_EEEEENS5_IJNS4_10UnderscoreESV_SV_EEEEENS4_13SM90_TMA_LOADENS4_14ComposedLayoutINS4_7SwizzleILi3ELi4ELi3EEENS4_18smem_ptr_flag_bitsILi8EEENSR_INS5_IJNSA_ILi8EEESE_EEENS5_IJSE_SB_EEEEEEEvNS4_8identityESY_S18_vS19_EENS_8epilogue10collective18CollectiveEpilogueINS1B_23Sm100TmaWarpSpecializedILi1ELi1ELi176ELb0ELb0EEEJSH_NS5_IJNSR_ISE_SB_EENSR_ISF_SB_EEEEEaSI_aSI_NS1B_6fusion15FusionCallbacksIS1F_NS1J_17LinearCombinationIaiaiLNS_15FloatRoundStyleE2EEESH_S1I_JEEENS4_5SM1004TMEM4LOAD26SM100_TMEM_LOAD_32dp32b16xESY_NSZ_INS10_ILi0ELi4ELi3EEES13_NSR_INS5_IJS14_NSA_ILi16EEEEEENS5_IJS1U_SB_EEEEEEENS4_39AutoVectorizingCopyWithAssumedAlignmentILi128EEENS4_14SM90_TMA_STOREES1Y_S20_S20_EEEvvEEEEvNT_6ParamsE,(.L_x_124 - _ZN7cutlass13device_kernelINS_4gemm6kernel13GemmUniversalIN4cute5tupleIJiiiiEEENS1_10collective13CollectiveMmaINS1_35MainloopSm100TmaUmmaWarpSpecializedILi2ELi2ELi2ENS5_IJNS4_1CILi1EEESB_SB_EEEEENS5_IJNSA_ILi128EEENSA_ILi176EEENSA_ILi256EEEEEEaNS5_IJlSB_lEEEaSI_NS4_8TiledMMAINS4_8MMA_AtomIJNS4_15SM100_MMA_S8_SSIaaiLi128ELi176ELNS4_4UMMA5MajorE0ELSN_0ELNSM_8SaturateE0EEEEEENS4_6LayoutISC_NS5_IJNSA_ILi0EEESS_SS_EEEEENS5_IJNS4_10UnderscoreESV_SV_EEEEENS4_13SM90_TMA_LOADENS4_14ComposedLayoutINS4_7SwizzleILi3ELi4ELi3EEENS4_18smem_ptr_flag_bitsILi8EEENSR_INS5_IJNSA_ILi8EEESE_EEENS5_IJSE_SB_EEEEEEEvNS4_8identityESY_S18_vS19_EENS_8epilogue10collective18CollectiveEpilogueINS1B_23Sm100TmaWarpSpecializedILi1ELi1ELi176ELb0ELb0EEEJSH_NS5_IJNSR_ISE_SB_EENSR_ISF_SB_EEEEEaSI_aSI_NS1B_6fusion15FusionCallbacksIS1F_NS1J_17LinearCombinationIaiaiLNS_15FloatRoundStyleE2EEESH_S1I_JEEENS4_5SM1004TMEM4LOAD26SM100_TMEM_LOAD_32dp32b16xESY_NSZ_INS10_ILi0ELi4ELi3EEES13_NSR_INS5_IJS14_NSA_ILi16EEEEEENS5_IJS1U_SB_EEEEEEENS4_39AutoVectorizingCopyWithAssumedAlignmentILi128EEENS4_14SM90_TMA_STOREES1Y_S20_S20_EEEvvEEEEvNT_6ParamsE)
        .other          _ZN7cutlass13device_kernelINS_4gemm6kernel13GemmUniversalIN4cute5tupleIJiiiiEEENS1_10collective13CollectiveMmaINS1_35MainloopSm100TmaUmmaWarpSpecializedILi2ELi2ELi2ENS5_IJNS4_1CILi1EEESB_SB_EEEEENS5_IJNSA_ILi128EEENSA_ILi176EEENSA_ILi256EEEEEEaNS5_IJlSB_lEEEaSI_NS4_8TiledMMAINS4_8MMA_AtomIJNS4_15SM100_MMA_S8_SSIaaiLi128ELi176ELNS4_4UMMA5MajorE0ELSN_0ELNSM_8SaturateE0EEEEEENS4_6LayoutISC_NS5_IJNSA_ILi0EEESS_SS_EEEEENS5_IJNS4_10UnderscoreESV_SV_EEEEENS4_13SM90_TMA_LOADENS4_14ComposedLayoutINS4_7SwizzleILi3ELi4ELi3EEENS4_18smem_ptr_flag_bitsILi8EEENSR_INS5_IJNSA_ILi8EEESE_EEENS5_IJSE_SB_EEEEEEEvNS4_8identityESY_S18_vS19_EENS_8epilogue10collective18CollectiveEpilogueINS1B_23Sm100TmaWarpSpecializedILi1ELi1ELi176ELb0ELb0EEEJSH_NS5_IJNSR_ISE_SB_EENSR_ISF_SB_EEEEEaSI_aSI_NS1B_6fusion15FusionCallbacksIS1F_NS1J_17LinearCombinationIaiaiLNS_15FloatRoundStyleE2EEESH_S1I_JEEENS4_5SM1004TMEM4LOAD26SM100_TMEM_LOAD_32dp32b16xESY_NSZ_INS10_ILi0ELi4ELi3EEES13_NSR_INS5_IJS14_NSA_ILi16EEEEEENS5_IJS1U_SB_EEEEEEENS4_39AutoVectorizingCopyWithAssumedAlignmentILi128EEENS4_14SM90_TMA_STOREES1Y_S20_S20_EEEvvEEEEvNT_6ParamsE,@"STO_CUDA_ENTRY STV_DEFAULT"
_ZN7cutlass13device_kernelINS_4gemm6kernel13GemmUniversalIN4cute5tupleIJiiiiEEENS1_10collective13CollectiveMmaINS1_35MainloopSm100TmaUmmaWarpSpecializedILi2ELi2ELi2ENS5_IJNS4_1CILi1EEESB_SB_EEEEENS5_IJNSA_ILi128EEENSA_ILi176EEENSA_ILi256EEEEEEaNS5_IJlSB_lEEEaSI_NS4_8TiledMMAINS4_8MMA_AtomIJNS4_15SM100_MMA_S8_SSIaaiLi128ELi176ELNS4_4UMMA5MajorE0ELSN_0ELNSM_8SaturateE0EEEEEENS4_6LayoutISC_NS5_IJNSA_ILi0EEESS_SS_EEEEENS5_IJNS4_10UnderscoreESV_SV_EEEEENS4_13SM90_TMA_LOADENS4_14ComposedLayoutINS4_7SwizzleILi3ELi4ELi3EEENS4_18smem_ptr_flag_bitsILi8EEENSR_INS5_IJNSA_ILi8EEESE_EEENS5_IJSE_SB_EEEEEEEvNS4_8identityESY_S18_vS19_EENS_8epilogue10collective18CollectiveEpilogueINS1B_23Sm100TmaWarpSpecializedILi1ELi1ELi176ELb0ELb0EEEJSH_NS5_IJNSR_ISE_SB_EENSR_ISF_SB_EEEEEaSI_aSI_NS1B_6fusion15FusionCallbacksIS1F_NS1J_17LinearCombinationIaiaiLNS_15FloatRoundStyleE2EEESH_S1I_JEEENS4_5SM1004TMEM4LOAD26SM100_TMEM_LOAD_32dp32b16xESY_NSZ_INS10_ILi0ELi4ELi3EEES13_NSR_INS5_IJS14_NSA_ILi16EEEEEENS5_IJS1U_SB_EEEEEEENS4_39AutoVectorizingCopyWithAssumedAlignmentILi128EEENS4_14SM90_TMA_STOREES1Y_S20_S20_EEEvvEEEEvNT_6ParamsE:
[----:B------:R-:W1:Y:S01]  /*0000*/  LDC R1, c[0x0][0x37c] ;  /* 0x0000df00ff017b82 */ /* 0x000e620000000800 */
[----:B------:R-:W2:Y:S01]  /*0010*/  S2R R2, SR_TID.X ;  /* 0x0000000000027919 */ /* 0x000ea20000002100 */
[----:B------:R-:W3:Y:S01]  /*0020*/  LDCU.64 UR4, c[0x0][0x890] ;  /* 0x00011200ff0477ac */ /* 0x000ee20008000a00 */
[----:B-1----:R-:W-:Y:S01]  /*0030*/  VIADD R1, R1, 0xffffffe0 ;  /* 0xffffffe001017836 */ /* 0x002fe20000000000 */
[----:B------:R-:W-:Y:S01]  /*0040*/  ELECT P3, URZ, PT ;  /* 0x0000000000ff782f */ /* 0x000fe20003860000 */
[----:B------:R-:W1:Y:S01]  /*0050*/  LDCU.64 UR60, c[0x0][0x358] ;  /* 0x00006b00ff3c77ac */ /* 0x000e620008000a00 */
[----:B---3--:R-:W-:-:S04]  /*0060*/  UISETP.NE.U32.AND UP0, UPT, UR4, URZ, UPT ;  /* 0x000000ff0400728c */ /* 0x008fc8000bf05070 */
[----:B------:R-:W-:Y:S01]  /*0070*/  UISETP.NE.AND.EX UP0, UPT, UR5, URZ, UPT, UP0 ;  /* 0x000000ff0500728c */ /* 0x000fe2000bf05300 */
[----:B--2---:R-:W-:-:S05]  /*0080*/  SHF.R.U32.HI R3, RZ, 0x5, R2 ;  /* 0x00000005ff037819 */ /* 0x004fca0000011602 */
[----:B------:R-:W2:Y:S02]  /*0090*/  SHFL.IDX PT, R0, R3, RZ, 0x1f ;  /* 0x00001fff03007589 */ /* 0x000ea400000e0000 */
[----:B--2---:R-:W-:Y:S02]  /*00a0*/  R2UR UR12, R0 ;  /* 0x00000000000c72ca */ /* 0x004fe400000e0000 */
[----:B------:R-:W-:-:S05]  /*00b0*/  PRMT R0, RZ, 0x7610, R0 ;  /* 0x00007610ff007816 */ /* 0x000fca0000000000 */
[----:B------:R2:W-:Y:S01]  /*00c0*/  STL.S16 [R1], R0 ;  /* 0x0000000001007387 */ /* 0x0005e20000100600 */
[----:B-1----:R-:W-:Y:S07]  /*00d0*/  BRA.U UP0, `(.L_x_0) ;  /* 0x0000000100347547 */ /* 0x002fee000b800000 */
[----:B------:R-:W1:Y:S02]  /*00e0*/  LDCU.64 UR6, c[0x0][0x888] ;  /* 0x00011100ff0677ac */ /* 0x000e640008000a00 */
[----:B-1----:R-:W-:-:S04]  /*00f0*/  UISETP.NE.U32.AND UP0, UPT, UR6, URZ, UPT ;  /* 0x000000ff0600728c */ /* 0x002fc8000bf05070 */
[----:B------:R-:W-:-:S09]  /*0100*/  UISETP.NE.AND.EX UP0, UPT, UR7, URZ, UPT, UP0 ;  /* 0x000000ff0700728c */ /* 0x000fd2000bf05300 */
[----:B------:R-:W-:Y:S05]  /*0110*/  BRA.U !UP0, `(.L_x_1) ;  /* 0x0000000108187547 */ /* 0x000fea000b800000 */
[----:B------:R-:W2:Y:S02]  /*0120*/  LDC.64 R4, c[0x0][0x888] ;  /* 0x00022200ff047b82 */ /* 0x000ea40000000a00 */
[----:B--2---:R-:W2:Y:S02]  /*0130*/  LDG.E R0, desc[UR60][R4.64] ;  /* 0x0000003c04007981 */ /* 0x004ea4000c1e1900 */
[----:B--2---:R-:W-:Y:S01]  /*0140*/  R2UR UR45, R0 ;  /* 0x00000000002d72ca */ /* 0x004fe200000e0000 */
[----:B------:R-:W-:-:S05]  /*0150*/  HFMA2 R0, -RZ, RZ, 0, 5.9604644775390625e-08 ;  /* 0x00000001ff007431 */ /* 0x000fca00000001ff */
[----:B------:R1:W-:Y:S01]  /*0160*/  STL.S16 [R1], R0 ;  /* 0x0000000001007387 */ /* 0x0003e20000100600 */
[----:B------:R-:W-:Y:S07]  /*0170*/  BRA `(.L_x_0) ;  /* 0x00000000000c7947 */ /* 0x000fee0003800000 */
.L_x_1:
[----:B--2---:R-:W-:Y:S01]  /*0180*/  HFMA2 R0, -RZ, RZ, 0, 5.9604644775390625e-08 ;  /* 0x00000001ff007431 */ /* 0x004fe200000001ff */
[----:B------:R-:W3:Y:S04]  /*0190*/  LDCU UR45, c[0x0][0x880] ;  /* 0x00011000ff2d77ac */ /* 0x000ee80008000800 */
[----:B------:R4:W-:Y:S02]  /*01a0*/  STL.S16 [R1], R0 ;  /* 0x0000000001007387 */ /* 0x0009e40000100600 */
.L_x_0:
[----:B------:R-:W5:Y:S02]  /*01b0*/  LDCU.64 UR6, c[0x0][0x8b0] ;  /* 0x00011600ff0677ac */ /* 0x000f640008000a00 */
[----:B-----5:R-:W-:-:S04]  /*01c0*/  UISETP.NE.U32.AND UP0, UPT, UR6, URZ, UPT ;  /* 0x000000ff0600728c */ /* 0x020fc8000bf05070 */
[----:B------:R-:W-:-:S09]  /*01d0*/  UISETP.NE.AND.EX UP0, UPT, UR7, URZ, UPT, UP0 ;  /* 0x000000ff0700728c */ /* 0x000fd2000bf05300 */
[----:B------:R-:W-:Y:S05]  /*01e0*/  BRA.U UP0, `(.L_x_2) ;  /* 0x0000000100247547 */ /* 0x000fea000b800000 */
[----:B------:R-:W5:Y:S02]  /*01f0*/  LDCU.64 UR6, c[0x0][0x8a8] ;  /* 0x00011500ff0677ac */ /* 0x000f640008000a00 */
[----:B-----5:R-:W-:-:S04]  /*0200*/  UISETP.NE.U32.AND UP0, UPT, UR6, URZ, UPT ;  /* 0x000000ff0600728c */ /* 0x020fc8000bf05070 */
[----:B------:R-:W-:-:S09]  /*0210*/  UISETP.NE.AND.EX UP0, UPT, UR7, URZ, UPT, UP0 ;  /* 0x000000ff0700728c */ /* 0x000fd2000bf05300 */
[----:B------:R-:W-:Y:S05]  /*0220*/  BRA.U !UP0, `(.L_x_3) ;  /* 0x0000000108107547 */ /* 0x000fea000b800000 */
[----:B------:R-:W1:Y:S02]  /*0230*/  LDC.64 R4, c[0x0][0x8a8] ;  /* 0x00022a00ff047b82 */ /* 0x000e640000000a00 */
[----:B-12-4-:R-:W2:Y:S02]  /*0240*/  LDG.E R0, desc[UR60][R4.64] ;  /* 0x0000003c04007981 */ /* 0x016ea4000c1e1900 */
[----:B--2---:R-:W-:Y:S01]  /*0250*/  R2UR UR37, R0 ;  /* 0x00000000002572ca */ /* 0x004fe200000e0000 */
[----:B------:R-:W-:Y:S05]  /*0260*/  BRA `(.L_x_2) ;  /* 0x0000000000047947 */ /* 0x000fea0003800000 */
.L_x_3:
[----:B------:R-:W1:Y:S02]  /*0270*/  LDCU UR37, c[0x0][0x8a0] ;  /* 0x00011400ff2577ac */ /* 0x000e640008000800 */
.L_x_2:
[----:B------:R-:W-:Y:S01]  /*0280*/  IMAD.U32 R4, RZ, RZ, UR12 ;  /* 0x0000000cff047e24 */ /* 0x000fe2000f8e00ff */
[----:B------:R-:W-:Y:S04]  /*0290*/  BSSY.RECONVERGENT B0, `(.L_x_4) ;  /* 0x000000c000007945 */ /* 0x000fe80003800200 */
[C---:B------:R-:W-:Y:S02]  /*02a0*/  ISETP.NE.OR P1, PT, R4.reuse, 0x1, !P3 ;  /* 0x000000010400780c */ /* 0x040fe40005f25670 */
[----:B------:R-:W-:-:S11]  /*02b0*/  ISETP.NE.OR P0, PT, R4, 0x3, !P3 ;  /* 0x000000030400780c */ /* 0x000fd60005f05670 */
[----:B------:R-:W-:Y:S05]  /*02c0*/  @P1 BRA `(.L_x_5) ;  /* 0x0000000000201947 */ /* 0x000fea0003800000 */
[----:B------:R-:W5:Y:S02]  /*02d0*/  LDCU.64 UR6, c[0x0][0x348] ;  /* 0x00006900ff0677ac */ /* 0x000f640008000a00 */
[----:B-----5:R-:W-:Y:S02]  /*02e0*/  UIADD3 UR8, UP1, UPT, UR6, 0x80, URZ ;  /* 0x0000008006087890 */ /* 0x020fe4000ff3e0ff */
[----:B------:R-:W-:Y:S02]  /*02f0*/  UIADD3 UR6, UP0, UPT, UR6, 0x180, URZ ;  /* 0x0000018006067890 */ /* 0x000fe4000ff1e0ff */
[----:B------:R-:W-:Y:S02]  /*0300*/  UIADD3.X UR9, UPT, UPT, URZ, UR7, URZ, UP1, !UPT ;  /* 0x00000007ff097290 */ /* 0x000fe40008ffe4ff */
[----:B------:R-:W-:-:S07]  /*0310*/  UIADD3.X UR7, UPT, UPT, URZ, UR7, URZ, UP0, !UPT ;  /* 0x00000007ff077290 */ /* 0x000fce00087fe4ff */
[----:B------:R1:W-:Y:S02]  /*0320*/  UTMACCTL.PF [UR8] ;  /* 0x00000000080079b9 */ /* 0x0003e40008040000 */
[----:B------:R1:W-:Y:S02]  /*0330*/  UTMACCTL.PF [UR6] ;  /* 0x00000000060079b9 */ /* 0x0003e40008040000 */
[----:B-1----:R-:W-:Y:S01]  /*0340*/  NOP ;  /* 0x0000000000007918 */ /* 0x002fe20000000000 */
.L_x_5:
[----:B-1-3--:R-:W-:Y:S05]  /*0350*/  BSYNC.RECONVERGENT B0 ;  /* 0x0000000000007941 */ /* 0x00afea0003800200 */
.L_x_4:
[----:B------:R-:W-:Y:S04]  /*0360*/  BSSY.RECONVERGENT B0, `(.L_x_6) ;  /* 0x000000a000007945 */ /* 0x000fe80003800200 */
[----:B------:R-:W-:Y:S05]  /*0370*/  @P0 BRA `(.L_x_7) ;  /* 0x0000000000200947 */ /* 0x000fea0003800000 */
[----:B------:R-:W1:Y:S02]  /*0380*/  LDCU.64 UR6, c[0x0][0x348] ;  /* 0x00006900ff0677ac */ /* 0x000e640008000a00 */
[----:B-1----:R-:W-:Y:S02]  /*0390*/  UIADD3 UR8, UP1, UPT, UR6, 0x580, URZ ;  /* 0x0000058006087890 */ /* 0x002fe4000ff3e0ff */
[----:B------:R-:W-:Y:S02]  /*03a0*/  UIADD3 UR6, UP0, UPT, UR6, 0x680, URZ ;  /* 0x0000068006067890 */ /* 0x000fe4000ff1e0ff */
[----:B------:R-:W-:Y:S02]  /*03b0*/  UIADD3.X UR9, UPT, UPT, URZ, UR7, URZ, UP1, !UPT ;  /* 0x00000007ff097290 */ /* 0x000fe40008ffe4ff */
[----:B------:R-:W-:-:S07]  /*03c0*/  UIADD3.X UR7, UPT, UPT, URZ, UR7, URZ, UP0, !UPT ;  /* 0x00000007ff077290 */ /* 0x000fce00087fe4ff */
[----:B------:R1:W-:Y:S02]  /*03d0*/  UTMACCTL.PF [UR8] ;  /* 0x00000000080079b9 */ /* 0x0003e40008040000 */
[----:B------:R1:W-:Y:S02]  /*03e0*/  UTMACCTL.PF [UR6] ;  /* 0x00000000060079b9 */ /* 0x0003e40008040000 */
[----:B-1----:R-:W-:Y:S01]  /*03f0*/  NOP ;  /* 0x0000000000007918 */ /* 0x002fe20000000000 */
.L_x_7:
[----:B------:R-:W-:Y:S05]  /*0400*/  BSYNC.RECONVERGENT B0 ;  /* 0x0000000000007941 */ /* 0x000fea0003800200 */
.L_x_6:
[----:B------:R-:W1:Y:S01]  /*0410*/  LDCU.64 UR6, c[0x0][0x888] ;  /* 0x00011100ff0677ac */ /* 0x000e620008000a00 */
[----:B------:R-:W-:Y:S02]  /*0420*/  UISETP.EQ.U32.AND UP1, UPT, UR4, URZ, UPT ;  /* 0x000000ff0400728c */ /* 0x000fe4000bf22070 */
[----:B------:R-:W-:Y:S02]  /*0430*/  UPLOP3.LUT UP3, UPT, UPT, UPT, UPT, 0x80, 0x8 ;  /* 0x000000000008789c */ /* 0x000fe40003f6f070 */
[----:B-1----:R-:W-:-:S04]  /*0440*/  UISETP.NE.U32.AND UP0, UPT, UR6, URZ, UPT ;  /* 0x000000ff0600728c */ /* 0x002fc8000bf05070 */
[----:B------:R-:W-:-:S04]  /*0450*/  UISETP.NE.AND.EX UP2, UPT, UR7, URZ, UPT, UP0 ;  /* 0x000000ff0700728c */ /* 0x000fc8000bf45300 */
[----:B------:R-:W-:-:S04]  /*0460*/  UISETP.EQ.OR.EX UP4, UPT, UR5, URZ, !UP2, UP1 ;  /* 0x000000ff0500728c */ /* 0x000fc8000d782710 */
[----:B------:R-:W-:-:S06]  /*0470*/  UP2UR UR6, UPR, URZ, 0x10 ;  /* 0x00000010ff067883 */ /* 0x000fcc0008000000 */
[----:B--2-4-:R-:W-:-:S05]  /*0480*/  MOV R0, UR6 ;  /* 0x0000000600007c02 */ /* 0x014fca0008000f00 */
[----:B------:R1:W-:Y:S01]  /*0490*/  STL [R1+0x4], R0 ;  /* 0x0000040001007387 */ /* 0x0003e20000100800 */
[----:B------:R-:W-:Y:S05]  /*04a0*/  BRA.U !UP4, `(.L_x_8) ;  /* 0x000000010c1c7547 */ /* 0x000fea000b800000 */
[----:B------:R-:W-:Y:S02]  /*04b0*/  UISETP.NE.U32.AND UP1, UPT, UR4, URZ, UPT ;  /* 0x000000ff0400728c */ /* 0x000fe4000bf25070 */
[----:B------:R-:W-:Y:S02]  /*04c0*/  UISETP.NE.AND UP0, UPT, UR45, URZ, UPT ;  /* 0x000000ff2d00728c */ /* 0x000fe4000bf05270 */
[----:B------:R-:W-:Y:S02]  /*04d0*/  UISETP.NE.AND.EX UP1, UPT, UR5, URZ, UPT, UP1 ;  /* 0x000000ff0500728c */ /* 0x000fe4000bf25310 */
[----:B------:R-:W-:-:S09]  /*04e0*/  USEL UR4, URZ, 0xffffffff, UP2 ;  /* 0xffffffffff047887 */ /* 0x000fd20009000000 */
[----:B------:R-:W-:-:S04]  /*04f0*/  @!UP1 USEL UR4, URZ, 0xffffffff, UP0 ;  /* 0xffffffffff049887 */ /* 0x000fc80008000000 */
[----:B------:R-:W-:-:S04]  /*0500*/  ULOP3.LUT UR4, UR4, 0x1, URZ, 0xc0, !UPT ;  /* 0x0000000104047892 */ /* 0x000fc8000f8ec0ff */
[----:B------:R-:W-:-:S11]  /*0510*/  UISETP.NE.U32.AND UP3, UPT, UR4, 0x1, UPT ;  /* 0x000000010400788c */ /* 0x000fd6000bf65070 */
.L_x_8:
[----:B-1----:R-:W1:Y:S01]  /*0520*/  SHFL.IDX PT, R0, R3, RZ, 0x1f ;  /* 0x00001fff03007589 */ /* 0x002e6200000e0000 */
[----:B------:R-:W-:-:S04]  /*0530*/  UISETP.NE.AND UP0, UPT, UR12, 0x2, UPT ;  /* 0x000000020c00788c */ /* 0x000fc8000bf05270 */
[----:B------:R-:W-:Y:S01]  /*0540*/  USEL UR29, URZ, 0x1, UP0 ;  /* 0x00000001ff1d7887 */ /* 0x000fe20008000000 */
[----:B-1----:R-:W-:-:S13]  /*0550*/  ISETP.NE.AND P0, PT, R0, RZ, PT ;  /* 0x000000ff0000720c */ /* 0x002fda0003f05270 */
[----:B------:R-:W-:Y:S05]  /*0560*/  @P0 BRA `(.L_x_9) ;  /* 0x0000000000380947 */ /* 0x000fea0003800000 */
[----:B------:R-:W1:Y:S01]  /*0570*/  S2UR UR5, SR_CgaCtaId ;  /* 0x00000000000579c3 */ /* 0x000e620000008800 */
[----:B------:R-:W-:Y:S01]  /*0580*/  UMOV UR6, 0x400 ;  /* 0x0000040000067882 */ /* 0x000fe20000000000 */
[----:B------:R-:W-:Y:S01]  /*0590*/  UMOV UR4, 0x1 ;  /* 0x0000000100047882 */ /* 0x000fe20000000000 */
[----:B------:R-:W-:Y:S01]  /*05a0*/  ELECT P0, URZ, PT ;  /* 0x0000000000ff782f */ /* 0x000fe20003800000 */
[----:B-1----:R-:W-:Y:S02]  /*05b0*/  ULEA UR5, UR5, UR6, 0x18 ;  /* 0x0000000605057291 */ /* 0x002fe4000f8ec0ff */
[----:B------:R-:W-:-:S04]  /*05c0*/  UIADD3 UR6, UPT, UPT, -UR4, 0x100000, URZ ;  /* 0x0010000004067890 */ /* 0x000fc8000fffe1ff */
[----:B------:R-:W-:Y:S02]  /*05d0*/  USHF.L.U32 UR7, UR6, 0xb, URZ ;  /* 0x0000000b06077899 */ /* 0x000fe400080006ff */
[----:B------:R-:W-:Y:S01]  /*05e0*/  USHF.L.U32 UR6, UR6, 0x1, URZ ;  /* 0x0000000106067899 */ /* 0x000fe200080006ff */
[----:B------:R-:W1:Y:S11]  /*05f0*/  FENCE.VIEW.ASYNC.S ;  /* 0x00000000000073c6 */ /* 0x000e760000000000 */
[----:B-1----:R1:W2:Y:S01]  /*0600*/  SYNCS.EXCH.64 URZ, [UR5], UR6 ;  /* 0x0000000605ff75b2 */ /* 0x0022a20008000100 */
[----:B------:R1:W3:Y:S01]  /*0610*/  SYNCS.EXCH.64 URZ, [UR5+0x10], UR6 ;  /* 0x0000100605ff75b2 */ /* 0x0002e20008000100 */
[----:B------:R1:W4:Y:S01]  /*0620*/  SYNCS.EXCH.64 URZ, [UR5+0x8], UR6 ;  /* 0x0000080605ff75b2 */ /* 0x0003220008000100 */
[----:B------:R1:W1:Y:S01]  /*0630*/  SYNCS.EXCH.64 URZ, [UR5+0x18], UR6 ;  /* 0x0000180605ff75b2 */ /* 0x0002620008000100 */
[----:B------:R-:W-:Y:S01]  /*0640*/  NOP ;  /* 0x0000000000007918 */ /* 0x000fe20000000000 */
.L_x_9:
[----:B------:R-:W5:Y:S01]  /*0650*/  SHFL.IDX PT, R0, R3, RZ, 0x1f ;  /* 0x00001fff03007589 */ /* 0x000f6200000e0000 */
[----:B------:R-:W-:Y:S01]  /*0660*/  NOP ;  /* 0x0000000000007918 */ /* 0x000fe20000000000 */
[----:B-----5:R-:W-:-:S13]  /*0670*/  ISETP.NE.AND P0, PT, R0, 0x1, PT ;  /* 0x000000010000780c */ /* 0x020fda0003f05270 */
[----:B------:R-:W-:Y:S05]  /*0680*/  @P0 BRA `(.L_x_10) ;  /* 0x0000000000400947 */ /* 0x000fea0003800000 */
[----:B-1----:R-:W1:Y:S01]  /*0690*/  S2UR UR6, SR_CgaCtaId ;  /* 0x00000000000679c3 */ /* 0x002e620000008800 */
[----:B------:R-:W-:Y:S01]  /*06a0*/  UMOV UR7, 0x400 ;  /* 0x0000040000077882 */ /* 0x000fe20000000000 */
[----:B------:R-:W-:Y:S01]  /*06b0*/  UMOV UR5, 0x20 ;  /* 0x0000002000057882 */ /* 0x000fe20000000000 */
[----:B------:R-:W-:Y:S01]  /*06c0*/  UMOV UR4, 0x80 ;  /* 0x0000008000047882 */ /* 0x000fe20000000000 */
[----:B------:R-:W-:-:S04]  /*06d0*/  UIADD3 UR8, UPT, UPT, -UR5, 0x100000, URZ ;  /* 0x0010000005087890 */ /* 0x000fc8000fffe1ff */
[----:B------:R-:W-:Y:S02]  /*06e0*/  USHF.L.U32 UR9, UR8, 0xb, URZ ;  /* 0x0000000b08097899 */ /* 0x000fe400080006ff */
[----:B------:R-:W-:Y:S02]  /*06f0*/  USHF.L.U32 UR8, UR8, 0x1, URZ ;  /* 0x0000000108087899 */ /* 0x000fe400080006ff */
[----:B------:R-:W-:-:S04]  /*0700*/  UIADD3 UR4, UPT, UPT, -UR4, 0x100000, URZ ;  /* 0x0010000004047890 */ /* 0x000fc8000fffe1ff */
[----:B------:R-:W-:Y:S02]  /*0710*/  USHF.L.U32 UR5, UR4, 0xb, URZ ;  /* 0x0000000b04057899 */ /* 0x000fe400080006ff */
[----:B------:R-:W-:Y:S01]  /*0720*/  USHF.L.U32 UR4, UR4, 0x1, URZ ;  /* 0x0000000104047899 */ /* 0x000fe200080006ff */
[----:B------:R-:W-:Y:S01]  /*0730*/  ELECT P0, URZ, PT ;  /* 0x0000000000ff782f */ /* 0x000fe20003800000 */
[----:B-1----:R-:W-:Y:S01]  /*0740*/  ULEA UR6, UR6, UR7, 0x18 ;  /* 0x0000000706067291 */ /* 0x002fe2000f8ec0ff */
[----:B------:R-:W1:Y:S11]  /*0750*/  FENCE.VIEW.ASYNC.S ;  /* 0x00000000000073c6 */ /* 0x000e760000000000 */
[----:B-1----:R1:W1:Y:S01]  /*0760*/  SYNCS.EXCH.64 URZ, [UR6+0x20], UR8 ;  /* 0x0000200806ff75b2 */ /* 0x0022620008000100 */
[----:B------:R1:W1:Y:S01]  /*0770*/  SYNCS.EXCH.64 URZ, [UR6+0x28], UR4 ;  /* 0x0000280406ff75b2 */ /* 0x0002620008000100 */
[----:B------:R-:W-:Y:S01]  /*0780*/  NOP ;  /* 0x0000000000007918 */ /* 0x000fe20000000000 */
.L_x_10:
[----:B------:R-:W5:Y:S01]  /*0790*/  SHFL.IDX PT, R0, R3, RZ, 0x1f ;  /* 0x00001fff03007589 */ /* 0x000f6200000e0000 */
[----:B------:R-:W-:Y:S01]  /*07a0*/  NOP ;  /* 0x0000000000007918 */ /* 0x000fe20000000000 */
[----:B-----5:R-:W-:-:S13]  /*07b0*/  ISETP.NE.AND P0, PT, R0, 0x3, PT ;  /* 0x000000030000780c */ /* 0x020fda0003f05270 */
[----:B------:R-:W-:Y:S05]  /*07c0*/  @P0 BRA `(.L_x_11) ;  /* 0x0000000000300947 */ /* 0x000fea0003800000 */
[----:B-1----:R-:W1:Y:S01]  /*07d0*/  S2UR UR5, SR_CgaCtaId ;  /* 0x00000000000579c3 */ /* 0x002e620000008800 */
        /* <DEDUP_REMOVED lines=8> */
[----:B-1----:R1:W1:Y:S01]  /*0860*/  SYNCS.EXCH.64 URZ, [UR5+0x30], UR6 ;  /* 0x0000300605ff75b2 */ /* 0x0022620008000100 */
[----:B------:R1:W1:Y:S01]  /*0870*/  SYNCS.EXCH.64 URZ, [UR5+0x38], UR6 ;  /* 0x0000380605ff75b2 */ /* 0x0002620008000100 */
[----:B------:R-:W-:Y:S01]  /*0880*/  NOP ;  /* 0x0000000000007918 */ /* 0x000fe20000000000 */
.L_x_11:
[----:B------:R-:W5:Y:S01]  /*0890*/  SHFL.IDX PT, R0, R3, RZ, 0x1f ;  /* 0x00001fff03007589 */ /* 0x000f6200000e0000 */
[----:B------:R-:W-:Y:S01]  /*08a0*/  NOP ;  /* 0x0000000000007918 */ /* 0x000fe20000000000 */
[----:B-----5:R-:W-:-:S13]  /*08b0*/  ISETP.NE.AND P0, PT, R0, 0x4, PT ;  /* 0x000000040000780c */ /* 0x020fda0003f05270 */
[----:B------:R-:W-:Y:S05]  /*08c0*/  @P0 BRA `(.L_x_12) ;  /* 0x00000000004c0947 */ /* 0x000fea0003800000 */
[----:B-1----:R-:W1:Y:S01]  /*08d0*/  S2UR UR5, SR_CgaCtaId ;  /* 0x00000000000579c3 */ /* 0x002e620000008800 */
[----:B------:R-:W-:Y:S01]  /*08e0*/  UMOV UR7, 0x100 ;  /* 0x0000010000077882 */ /* 0x000fe20000000000 */
[----:B------:R-:W-:Y:S01]  /*08f0*/  UMOV UR6, 0x400 ;  /* 0x0000040000067882 */ /* 0x000fe20000000000 */
[----:B------:R-:W-:Y:S01]  /*0900*/  USEL UR7, UR7, 0xe0, UP3 ;  /* 0x000000e007077887 */ /* 0x000fe20009800000 */
[----:B------:R-:W-:Y:S01]  /*0910*/  UMOV UR4, 0x1 ;  /* 0x0000000100047882 */ /* 0x000fe20000000000 */
[----:B------:R-:W-:Y:S01]  /*0920*/  ELECT P0, URZ, PT ;  /* 0x0000000000ff782f */ /* 0x000fe20003800000 */
[----:B------:R-:W-:-:S04]  /*0930*/  UIADD3 UR8, UPT, UPT, -UR4, 0x100000, URZ ;  /* 0x0010000004087890 */ /* 0x000fc8000fffe1ff */
[----:B------:R-:W-:Y:S02]  /*0940*/  USHF.L.U32 UR9, UR8, 0xb, URZ ;  /* 0x0000000b08097899 */ /* 0x000fe400080006ff */
[----:B------:R-:W-:Y:S02]  /*0950*/  USHF.L.U32 UR8, UR8, 0x1, URZ ;  /* 0x0000000108087899 */ /* 0x000fe400080006ff */
[----:B-1----:R-:W-:Y:S02]  /*0960*/  ULEA UR5, UR5, UR6, 0x18 ;  /* 0x0000000605057291 */ /* 0x002fe4000f8ec0ff */
[----:B------:R-:W-:-:S04]  /*0970*/  UIADD3 UR6, UPT, UPT, -UR7, 0x100000, URZ ;  /* 0x0010000007067890 */ /* 0x000fc8000fffe1ff */
[----:B------:R-:W-:Y:S02]  /*0980*/  USHF.L.U32 UR7, UR6, 0xb, URZ ;  /* 0x0000000b06077899 */ /* 0x000fe400080006ff */
[----:B------:R-:W-:Y:S01]  /*0990*/  USHF.L.U32 UR6, UR6, 0x1, URZ ;  /* 0x0000000106067899 */ /* 0x000fe200080006ff */
[----:B------:R-:W1:Y:S03]  /*09a0*/  FENCE.VIEW.ASYNC.S ;  /* 0x00000000000073c6 */ /* 0x000e660000000000 */
[----:B-1----:R1:W1:Y:S08]  /*09b0*/  SYNCS.EXCH.64 URZ, [UR5+0x40], UR8 ;  /* 0x0000400805ff75b2 */ /* 0x0022700008000100 */
[----:B------:R1:W1:Y:S01]  /*09c0*/  SYNCS.EXCH.64 URZ, [UR5+0x50], UR6 ;  /* 0x0000500605ff75b2 */ /* 0x0002620008000100 */
[----:B------:R1:W1:Y:S01]  /*09d0*/  SYNCS.EXCH.64 URZ, [UR5+0x48], UR8 ;  /* 0x0000480805ff75b2 */ /* 0x0002620008000100 */
[----:B------:R1:W1:Y:S01]  /*09e0*/  SYNCS.EXCH.64 URZ, [UR5+0x58], UR6 ;  /* 0x0000580605ff75b2 */ /* 0x0002620008000100 */
[----:B------:R-:W-:Y:S01]  /*09f0*/  NOP ;  /* 0x0000000000007918 */ /* 0x000fe20000000000 */
.L_x_12:
        /* <DEDUP_REMOVED lines=19> */
[----:B------:R1:W1:Y:S01]  /*0b30*/  SYNCS.EXCH.64 URZ, [UR6+0x68], UR8 ;  /* 0x0000680806ff75b2 */ /* 0x0002620008000100 */
[----:B------:R1:W1:Y:S01]  /*0b40*/  SYNCS.EXCH.64 URZ, [UR6+0x78], UR4 ;  /* 0x0000780406ff75b2 */ /* 0x0002620008000100 */
[----:B------:R-:W-:Y:S01]  /*0b50*/  NOP ;  /* 0x0000000000007918 */ /* 0x000fe20000000000 */
.L_x_13:
[----:B------:R-:W5:Y:S01]  /*0b60*/  SHFL.IDX PT, R3, R3, RZ, 0x1f ;  /* 0x00001fff03037589 */ /* 0x000f6200000e0000 */
[----:B------:R-:W1:Y:S01]  /*0b70*/  S2UR UR63, SR_CTAID.X ;  /* 0x00000000003f79c3 */ /* 0x000e620000002500 */
[----:B------:R-:W-:-:S07]  /*0b80*/  NOP ;  /* 0x0000000000007918 */ /* 0x000fce0000000000 */
[----:B------:R-:W1:Y:S01]  /*0b90*/  S2UR UR62, SR_CTAID.Y ;  /* 0x00000000003e79c3 */ /* 0x000e620000002600 */
[----:B-----5:R-:W-:-:S13]  /*0ba0*/  ISETP.NE.AND P0, PT, R3, 0x3, PT ;  /* 0x000000030300780c */ /* 0x020fda0003f05270 */
[----:B-1----:R-:W-:Y:S05]  /*0bb0*/  @P0 BRA `(.L_x_14) ;  /* 0x0000000000380947 */ /* 0x002fea0003800000 */
        /* <DEDUP_REMOVED lines=11> */
[----:B------:R1:W1:Y:S01]  /*0c70*/  SYNCS.EXCH.64 URZ, [UR5+0x88], UR6 ;  /* 0x0000880605ff75b2 */ /* 0x0002620008000100 */
[----:B------:R1:W1:Y:S01]  /*0c80*/  SYNCS.EXCH.64 URZ, [UR5+0x98], UR6 ;  /* 0x0000980605ff75b2 */ /* 0x0002620008000100 */
[----:B------:R-:W-:Y:S01]  /*0c90*/  NOP ;  /* 0x0000000000007918 */ /* 0x000fe20000000000 */
.L_x_14:
[----:B------:R-:W-:-:S05]  /*0ca0*/  CS2R.32 R3, SR_CgaSize ;  /* 0x0000000000037805 */ /* 0x000fca0000008a00 */
[----:B------:R-:W-:-:S05]  /*0cb0*/  IMAD R3, R3, -0xa0, RZ ;  /* 0xffffff6003037824 */ /* 0x000fca00078e02ff */
[----:B-1----:R-:W-:-:S14]  /*0cc0*/  R2UR UR5, R3 ;  /* 0x00000000030572ca */ /* 0x002fdc00000e0000 */
[----:B------:R-:W1:Y:S01]  /*0cd0*/  LDCU UR5, c[0x0][UR5+0x2b0] ;  /* 0x00005600050577ac */ /* 0x000e620008000800 */
[----:B------:R-:W-:Y:S01]  /*0ce0*/  I2FP.F32.U32 R3, UR63 ;  /* 0x0000003f00037c45 */ /* 0x000fe20008201000 */
[----:B------:R-:W-:Y:S01]  /*0cf0*/  NOP ;  /* 0x0000000000007918 */ /* 0x000fe20000000000 */
[----:B------:R-:W-:Y:S02]  /*0d00*/  I2FP.F32.U32 R0, UR62 ;  /* 0x0000003e00007c45 */ /* 0x000fe40008201000 */
[----:B------:R-:W-:-:S06]  /*0d10*/  RPCMOV.32 Rpc.LO, R2 ;  /* 0x0000000200007352 */ /* 0x000fcc0000000000 */
[----:B------:R-:W-:-:S05]  /*0d20*/  CS2R.32 R2, SR_CgaSize ;  /* 0x0000000000027805 */ /* 0x000fca0000008a00 */
[----:B------:R-:W-:-:S05]  /*0d30*/  IMAD R2, R2, -0xa0, RZ ;  /* 0xffffff6002027824 */ /* 0x000fca00078e02ff */
[----:B------:R-:W-:Y:S02]  /*0d40*/  R2UR UR4, R2 ;  /* 0x00000000020472ca */ /* 0x000fe400000e0000 */
[----:B------:R-:W-:-:S12]  /*0d50*/  RPCMOV.32 R2, Rpc.LO ;  /* 0x0000000000027353 */ /* 0x000fd80000000000 */
[----:B------:R-:W5:Y:S01]  /*0d60*/  LDCU UR4, c[0x0][UR4+0x2b4] ;  /* 0x00005680040477ac */ /* 0x000f620008000800 */
[----:B------:R-:W2:Y:S01]  /*0d70*/  S2UR UR36, SR_CTAID.Z ;  /* 0x00000000002479c3 */ /* 0x000ea20000002700 */
[----:B------:R-:W3:Y:S01]  /*0d80*/  LDCU UR13, c[0x0][0xb24] ;  /* 0x00016480ff0d77ac */ /* 0x000ee20008000800 */
[----:B-1----:R-:W-:Y:S01]  /*0d90*/  FMUL R3, R3, UR5 ;  /* 0x0000000503037c20 */ /* 0x002fe20008400000 */
[----:B------:R-:W-:-:S06]  /*0da0*/  RPCMOV.32 Rpc.LO, R2 ;  /* 0x0000000200007352 */ /* 0x000fcc0000000000 */
[----:B------:R-:W-:-:S05]  /*0db0*/  CS2R.32 R2, SR_CgaSize ;  /* 0x0000000000027805 */ /* 0x000fca0000008a00 */
[----:B------:R-:W-:-:S05]  /*0dc0*/  IMAD R2, R2, -0xa0, RZ ;  /* 0xffffff6002027824 */ /* 0x000fca00078e02ff */
[----:B------:R-:W-:Y:S02]  /*0dd0*/  R2UR UR5, R2 ;  /* 0x00000000020572ca */ /* 0x000fe400000e0000 */
[----:B------:R-:W-:-:S12]  /*0de0*/  RPCMOV.32 R2, Rpc.LO ;  /* 0x0000000000027353 */ /* 0x000fd80000000000 */
[----:B------:R-:W1:Y:S01]  /*0df0*/  LDCU UR5, c[0x0][UR5+0x2a0] ;  /* 0x00005400050577ac */ /* 0x000e620008000800 */
[----:B-----5:R-:W-:Y:S01]  /*0e00*/  FMUL R0, R0, UR4 ;  /* 0x0000000400007c20 */ /* 0x020fe20008400000 */
[----:B------:R-:W-:-:S06]  /*0e10*/  RPCMOV.32 Rpc.LO, R2 ;  /* 0x0000000200007352 */ /* 0x000fcc0000000000 */
[----:B------:R-:W-:-:S05]  /*0e20*/  CS2R.32 R2, SR_CgaSize ;  /* 0x0000000000027805 */ /* 0x000fca0000008a00 */
[----:B------:R-:W-:-:S05]  /*0e30*/  IMAD R2, R2, -0xa0, RZ ;  /* 0xffffff6002027824 */ /* 0x000fca00078e02ff */
[----:B------:R-:W-:Y:S02]  /*0e40*/  R2UR UR4, R2 ;  /* 0x00000000020472ca */ /* 0x000fe400000e0000 */
[----:B------:R-:W-:-:S12]  /*0e50*/  RPCMOV.32 R2, Rpc.LO ;  /* 0x0000000000027353 */ /* 0x000fd80000000000 */
[----:B------:R-:W5:Y:S01]  /*0e60*/  LDCU UR4, c[0x0][UR4+0x2a4] ;  /* 0x00005480040477ac */ /* 0x000f620008000800 */
[----:B------:R-:W4:Y:S01]  /*0e70*/  F2I.U32.TRUNC.NTZ R3, R3 ;  /* 0x0000000300037305 */ /* 0x000f22000020f000 */
[----:B---3--:R-:W-:-:S07]  /*0e80*/  UISETP.GE.AND UP0, UPT, UR13, 0x1, UPT ;  /* 0x000000010d00788c */ /* 0x008fce000bf06270 */
[----:B------:R-:W3:Y:S01]  /*0e90*/  F2I.U32.TRUNC.NTZ R0, R0 ;  /* 0x0000000000007305 */ /* 0x000ee2000020f000 */
[----:B----4-:R-:W-:Y:S02]  /*0ea0*/  R2UR UR47, R3 ;  /* 0x00000000032f72ca */ /* 0x010fe400000e0000 */
[----:B---3--:R-:W-:-:S11]  /*0eb0*/  R2UR UR46, R0 ;  /* 0x00000000002e72ca */ /* 0x008fd600000e0000 */
[----:B------:R-:W-:-:S04]  /*0ec0*/  UIADD3 UR47, UPT, UPT, -UR47, URZ, URZ ;  /* 0x000000ff2f2f7290 */ /* 0x000fc8000fffe1ff */
[----:B-1----:R-:W-:Y:S02]  /*0ed0*/  UIMAD UR47, UR5, UR47, UR63 ;  /* 0x0000002f052f72a4 */ /* 0x002fe4000f8e023f */
[----:B------:R-:W-:-:S04]  /*0ee0*/  UIADD3 UR46, UPT, UPT, -UR46, URZ, URZ ;  /* 0x000000ff2e2e7290 */ /* 0x000fc8000fffe1ff */
[----:B-----5:R-:W-:Y:S01]  /*0ef0*/  UIMAD UR46, UR4, UR46, UR62 ;  /* 0x0000002e042e72a4 */ /* 0x020fe2000f8e023e */
[----:B--2---:R-:W-:Y:S06]  /*0f00*/  BAR.SYNC.DEFER_BLOCKING 0x0 ;  /* 0x0000000000007b1d */ /* 0x004fec0000010000 */
[----:B------:R-:W-:Y:S05]  /*0f10*/  BRA.U !UP0, `(.L_x_15) ;  /* 0x0000000108b87547 */ /* 0x000fea000b800000 */
[----:B------:R-:W1:Y:S01]  /*0f20*/  LDCU.128 UR4, c[0x0][0xb10] ;  /* 0x00016200ff0477ac */ /* 0x000e620008000c00 */
[----:B------:R-:W2:Y:S01]  /*0f30*/  LDCU UR15, c[0x0][0x370] ;  /* 0x00006e00ff0f77ac */ /* 0x000ea20008000800 */
[----:B------:R-:W3:Y:S01]  /*0f40*/  LDCU UR14, c[0x0][0x374] ;  /* 0x00006e80ff0e77ac */ /* 0x000ee20008000800 */
[----:B------:R-:W4:Y:S01]  /*0f50*/  LDCU UR11, c[0x0][0xb0c] ;  /* 0x00016180ff0b77ac */ /* 0x000f220008000800 */
[----:B------:R-:W5:Y:S01]  /*0f60*/  LDCU UR10, c[0x0][0xb20] ;  /* 0x00016400ff0a77ac */ /* 0x000f620008000800 */
[----:B------:R-:W5:Y:S01]  /*0f70*/  LDCU.64 UR8, c[0x0][0xb28] ;  /* 0x00016500ff0877ac */ /* 0x000f620008000a00 */
[----:B-1----:R-:W-:Y:S02]  /*0f80*/  UISETP.NE.AND UP0, UPT, UR6, 0x1, UPT ;  /* 0x000000010600788c */ /* 0x002fe4000bf05270 */
[----:B---3--:R-:W-:Y:S02]  /*0f90*/  UIMAD.WIDE.U32 UR18, UR14, UR7, URZ ;  /* 0x000000070e1272a5 */ /* 0x008fe4000f8e00ff */
[----:B------:R-:W-:-:S02]  /*0fa0*/  UISETP.NE.AND UP4, UPT, UR13, 0x1, UPT ;  /* 0x000000010d00788c */ /* 0x000fc4000bf85270 */
[----:B----4-:R-:W-:Y:S02]  /*0fb0*/  UISETP.NE.AND UP1, UPT, UR11, 0x1, UPT ;  /* 0x000000010b00788c */ /* 0x010fe4000bf25270 */
[----:B------:R-:W-:Y:S02]  /*0fc0*/  UIMAD.WIDE.U32 UR20, UR62, UR7, URZ ;  /* 0x000000073e1472a5 */ /* 0x000fe4000f8e00ff */
[----:B--2---:R-:W-:Y:S01]  /*0fd0*/  UIMAD.WIDE.U32 UR16, UR15, UR4, URZ ;  /* 0x000000040f1072a5 */ /* 0x004fe2000f8e00ff */
[----:B------:R-:W-:Y:S01]  /*0fe0*/  UMOV UR7, UR19 ;  /* 0x0000001300077c82 */ /* 0x000fe20008000000 */
[----:B------:R-:W-:Y:S02]  /*0ff0*/  UIMAD.WIDE.U32 UR18, UR63, UR4, URZ ;  /* 0x000000043f1272a5 */ /* 0x000fe4000f8e00ff */
[----:B-----5:R-:W-:-:S03]  /*1000*/  @UP0 USHF.R.U32.HI UR14, URZ, UR10, UR7 ;  /* 0x0000000aff0e0299 */ /* 0x020fc60008011607 */
[----:B------:R-:W-:Y:S02]  /*1010*/  @UP1 USHF.R.U32.HI UR15, URZ, UR5, UR17 ;  /* 0x00000005ff0f1299 */ /* 0x000fe40008011611 */
[----:B------:R-:W-:Y:S02]  /*1020*/  UIMAD.WIDE.U32 UR16, UR14, UR8, URZ ;  /* 0x000000080e1072a5 */ /* 0x000fe4000f8e00ff */
[----:B------:R-:W-:Y:S02]  /*1030*/  USHF.R.U32.HI UR21, URZ, UR10, UR21 ;  /* 0x0000000aff157299 */ /* 0x000fe40008011615 */
[----:B------:R-:W-:Y:S02]  /*1040*/  UIMAD.WIDE.U32 UR22, UR15, UR8, URZ ;  /* 0x000000080f1672a5 */ /* 0x000fe4000f8e00ff */
[----:B------:R-:W-:Y:S02]  /*1050*/  @UP4 USHF.R.U32.HI UR14, URZ, UR9, UR17 ;  /* 0x00000009ff0e4299 */ /* 0x000fe40008011611 */
[----:B------:R-:W-:-:S02]  /*1060*/  USHF.R.U32.HI UR19, URZ, UR5, UR19 ;  /* 0x00000005ff137299 */ /* 0x000fc40008011613 */
[----:B------:R-:W-:Y:S02]  /*1070*/  USEL UR21, UR62, UR21, !UP0 ;  /* 0x000000153e157287 */ /* 0x000fe4000c000000 */
[----:B------:R-:W-:Y:S02]  /*1080*/  @UP4 USHF.R.U32.HI UR15, URZ, UR9, UR23 ;  /* 0x00000009ff0f4299 */ /* 0x000fe40008011617 */
[----:B------:R-:W-:Y:S02]  /*1090*/  UIMAD UR14, UR14, UR13, URZ ;  /* 0x0000000d0e0e72a4 */ /* 0x000fe4000f8e02ff */
[----:B------:R-:W-:Y:S02]  /*10a0*/  USEL UR19, UR63, UR19, !UP1 ;  /* 0x000000133f137287 */ /* 0x000fe4000c800000 */
[----:B------:R-:W-:Y:S02]  /*10b0*/  UIMAD UR4, UR15, UR13, URZ ;  /* 0x0000000d0f0472a4 */ /* 0x000fe4000f8e02ff */
[----:B------:R-:W-:-:S02]  /*10c0*/  UISETP.GE.AND UP0, UPT, UR21, UR14, UPT ;  /* 0x0000000e1500728c */ /* 0x000fc4000bf06270 */
[----:B------:R-:W-:Y:S02]  /*10d0*/  UIMAD.WIDE.U32 UR22, UR21, UR8, URZ ;  /* 0x00000008151672a5 */ /* 0x000fe4000f8e00ff */
[----:B------:R-:W-:Y:S02]  /*10e0*/  UISETP.GE.OR UP0, UPT, UR19, UR4, UP0 ;  /* 0x000000041300728c */ /* 0x000fe40008706670 */
[----:B------:R-:W-:Y:S02]  /*10f0*/  USHF.R.U32.HI UR4, URZ, UR9, UR23 ;  /* 0x00000009ff047299 */ /* 0x000fe40008011617 */
[----:B------:R-:W-:Y:S02]  /*1100*/  UIMAD.WIDE.U32 UR16, UR19, UR8, URZ ;  /* 0x00000008131072a5 */ /* 0x000fe4000f8e00ff */
[----:B------:R-:W-:Y:S02]  /*1110*/  USEL UR4, UR21, UR4, !UP4 ;  /* 0x0000000415047287 */ /* 0x000fe4000e000000 */
[----:B------:R-:W-:-:S02]  /*1120*/  UIADD3 UR5, UPT, UPT, -UR21, URZ, URZ ;  /* 0x000000ff15057290 */ /* 0x000fc4000fffe1ff */
[----:B------:R-:W-:Y:S02]  /*1130*/  UIADD3 UR8, UPT, UPT, -UR4, URZ, URZ ;  /* 0x000000ff04087290 */ /* 0x000fe4000fffe1ff */
[----:B------:R-:W-:Y:S02]  /*1140*/  @!UP0 USHF.R.U32.HI UR9, URZ, UR9, UR17 ;  /* 0x00000009ff098299 */ /* 0x000fe40008011611 */
[----:B------:R-:W-:Y:S02]  /*1150*/  UIMAD UR8, UR13, UR8, UR21 ;  /* 0x000000080d0872a4 */ /* 0x000fe4000f8e0215 */
[----:B------:R-:W-:Y:S02]  /*1160*/  @!UP0 USEL UR9, UR19, UR9, !UP4 ;  /* 0x0000000913098287 */ /* 0x000fe4000e000000 */
[----:B------:R-:W-:Y:S02]  /*1170*/  UIADD3 UR7, UPT, UPT, -UR19, URZ, URZ ;  /* 0x000000ff13077290 */ /* 0x000fe4000fffe1ff */
[----:B------:R-:W-:-:S02]  /*1180*/  @!UP0 UIMAD UR8, UR8, UR15, UR9 ;  /* 0x0000000f080882a4 */ /* 0x000fc4000f8e0209 */
[----:B------:R-:W-:Y:S02]  /*1190*/  @!UP0 UIADD3 UR4, UPT, UPT, UR4, -UR9, URZ ;  /* 0x8000000904048290 */ /* 0x000fe4000fffe0ff */
[----:B------:R-:W-:Y:S02]  /*11a0*/  UIMAD UR5, UR6, UR5, UR62 ;  /* 0x00000005060572a4 */ /* 0x000fe4000f8e023e */
[----:B------:R-:W-:Y:S02]  /*11b0*/  @!UP0 UIMAD UR21, UR4, UR13, UR19 ;  /* 0x0000000d041582a4 */ /* 0x000fe4000f8e0213 */
[----:B------:R-:W-:Y:S01]  /*11c0*/  UIMAD UR7, UR11, UR7, UR63 ;  /* 0x000000070b0772a4 */ /* 0x000fe2000f8e023f */
[----:B------:R-:W-:Y:S01]  /*11d0*/  @!UP0 UMOV UR19, UR8 ;  /* 0x0000000800138c82 */ /* 0x000fe20008000000 */
[----:B------:R-:W-:Y:S02]  /*11e0*/  UIMAD UR62, UR21, UR6, UR5 ;  /* 0x00000006153e72a4 */ /* 0x000fe4000f8e0205 */
[----:B------:R-:W-:-:S12]  /*11f0*/  UIMAD UR63, UR19, UR11, UR7 ;  /* 0x0000000b133f72a4 */ /* 0x000fd8000f8e0207 */
.L_x_15:
[----:B------:R-:W1:Y:S01]  /*1200*/  LDCU UR4, c[0x0][0xb30] ;  /* 0x00016600ff0477ac */ /* 0x000e620008000800 */
[----:B------:R-:W2:Y:S01]  /*1210*/  S2UR UR5, SR_CgaCtaId ;  /* 0x00000000000579c3 */ /* 0x000ea20000008800 */
[----:B-1----:R-:W-:-:S09]  /*1220*/  UISETP.NE.AND UP0, UPT, UR4, 0x1, UPT ;  /* 0x000000010400788c */ /* 0x002fd2000bf05270 */
[----:B--2---:R-:W-:Y:S05]  /*1230*/  BRA.U UP0, `(.L_x_16) ;  /* 0x0000000100407547 */ /* 0x004fea000b800000 */
[----:B------:R-:W1:Y:S01]  /*1240*/  LDCU.128 UR8, c[0x0][0xb10] ;  /* 0x00016200ff0877ac */ /* 0x000e620008000c00 */
[----:B------:R-:W2:Y:S01]  /*1250*/  LDCU UR6, c[0x0][0xb0c] ;  /* 0x00016180ff0677ac */ /* 0x000ea20008000800 */
[----:B------:R-:W3:Y:S01]  /*1260*/  LDCU UR4, c[0x0][0xb20] ;  /* 0x00016400ff0477ac */ /* 0x000ee20008000800 */
[----:B-1----:R-:W-:Y:S02]  /*1270*/  UIMAD.WIDE.U32 UR16, UR63, UR8, URZ ;  /* 0x000000083f1072a5 */ /* 0x002fe4000f8e00ff */
[----:B------:R-:W-:Y:S02]  /*1280*/  UIMAD.WIDE.U32 UR14, UR62, UR11, URZ ;  /* 0x0000000b3e0e72a5 */ /* 0x000fe4000f8e00ff */
[----:B--2---:R-:W-:Y:S02]  /*1290*/  UISETP.NE.AND UP1, UPT, UR6, 0x1, UPT ;  /* 0x000000010600788c */ /* 0x004fe4000bf25270 */
[----:B------:R-:W-:Y:S01]  /*12a0*/  UISETP.NE.AND UP0, UPT, UR10, 0x1, UPT ;  /* 0x000000010a00788c */ /* 0x000fe2000bf05270 */
[----:B------:R-:W-:Y:S01]  /*12b0*/  UMOV UR7, UR17 ;  /* 0x0000001100077c82 */ /* 0x000fe20008000000 */
[----:B---3--:R-:W-:-:S02]  /*12c0*/  USHF.R.U32.HI UR4, URZ, UR4, UR15 ;  /* 0x00000004ff047299 */ /* 0x008fc4000801160f */
[----:B------:R-:W-:Y:S02]  /*12d0*/  USHF.R.U32.HI UR7, URZ, UR9, UR7 ;  /* 0x00000009ff077299 */ /* 0x000fe40008011607 */
[----:B------:R-:W-:Y:S02]  /*12e0*/  USEL UR4, UR62, UR4, !UP0 ;  /* 0x000000043e047287 */ /* 0x000fe4000c000000 */
[----:B------:R-:W-:-:S04]  /*12f0*/  USEL UR7, UR63, UR7, !UP1 ;  /* 0x000000073f077287 */ /* 0x000fc8000c800000 */
[----:B------:R-:W-:Y:S02]  /*1300*/  UIADD3 UR8, UPT, UPT, UR7, -UR4, URZ ;  /* 0x8000000407087290 */ /* 0x000fe4000fffe0ff */
[----:B------:R-:W-:Y:S02]  /*1310*/  UIADD3 UR4, UPT, UPT, -UR7, UR4, URZ ;  /* 0x0000000407047290 */ /* 0x000fe4000fffe1ff */
[----:B------:R-:W-:Y:S02]  /*1320*/  UIMAD UR62, UR8, UR10, UR62 ;  /* 0x0000000a083e72a4 */ /* 0x000fe4000f8e023e */
[----:B------:R-:W-:-:S12]  /*1330*/  UIMAD UR63, UR4, UR6, UR63 ;  /* 0x00000006043f72a4 */ /* 0x000fd8000f8e023f */
.L_x_16:
[----:B------:R-:W-:Y:S01]  /*1340*/  BAR.SYNC.DEFER_BLOCKING 0x0 ;  /* 0x0000000000007b1d */ /* 0x000fe20000010000 */
[----:B------:R-:W-:Y:S01]  /*1350*/  UISETP.NE.AND UP0, UPT, UR12, 0x2, UPT ;  /* 0x000000020c00788c */ /* 0x000fe2000bf05270 */
[----:B------:R-:W-:Y:S02]  /*1360*/  ISETP.NE.OR P3, PT, R4, 0x2, !P3 ;  /* 0x000000020400780c */ /* 0x000fe40005f65670 */
[----:B------:R-:W-:Y:S02]  /*1370*/  LOP3.LUT R0, R2, 0x1f, RZ, 0xc0, !PT ;  /* 0x0000001f02007812 */ /* 0x000fe400078ec0ff */
[----:B------:R-:W1:Y:S04]  /*1380*/  LDCU UR13, c[0x0][0xb24] ;  /* 0x00016480ff0d77ac */ /* 0x000e680008000800 */
[----:B------:R-:W-:Y:S05]  /*1390*/  BRA.U UP0, `(.L_x_17) ;  /* 0x00000011007c7547 */ /* 0x000fea000b800000 */
[----:B------:R-:W2:Y:S01]  /*13a0*/  LDCU UR31, c[0x0][0x38c] ;  /* 0x00007180ff1f77ac */ /* 0x000ea20008000800 */
[----:B------:R-:W-:Y:S01]  /*13b0*/  PLOP3.LUT P1, PT, PT, PT, UP3, 0x80, 0x8 ;  /* 0x000000000008781c */ /* 0x000fe20003f2f038 */
[----:B------:R-:W-:Y:S01]  /*13c0*/  IMAD.MOV.U32 R12, RZ, RZ, 0x1 ;  /* 0x00000001ff0c7424 */ /* 0x000fe200078e00ff */
[----:B------:R-:W-:Y:S02]  /*13d0*/  ISETP.EQ.OR P2, PT, R0, RZ, P3 ;  /* 0x000000ff0000720c */ /* 0x000fe40001f42670 */
[----:B------:R-:W-:Y:S02]  /*13e0*/  CS2R R10, SRZ ;  /* 0x00000000000a7805 */ /* 0x000fe4000001ff00 */
[----:B------:R-:W-:Y:S01]  /*13f0*/  PLOP3.LUT P1, PT, P1, PT, PT, 0x8, 0x80 ;  /* 0x000000000080781c */ /* 0x000fe20000f2e170 */
[----:B------:R-:W-:Y:S01]  /*1400*/  IMAD.MOV.U32 R9, RZ, RZ, RZ ;  /* 0x000000ffff097224 */ /* 0x000fe200078e00ff */
[----:B------:R-:W3:Y:S01]  /*1410*/  LDCU UR21, c[0x0][0x370] ;  /* 0x00006e00ff1577ac */ /* 0x000ee20008000800 */
[----:B------:R-:W-:Y:S01]  /*1420*/  IMAD.MOV.U32 R8, RZ, RZ, 0x1 ;  /* 0x00000001ff087424 */ /* 0x000fe200078e00ff */
[----:B------:R-:W4:Y:S01]  /*1430*/  LDCU.64 UR40, c[0x0][0x348] ;  /* 0x00006900ff2877ac */ /* 0x000f220008000a00 */
[----:B------:R-:W1:Y:S01]  /*1440*/  LDCU UR15, c[0x0][0x374] ;  /* 0x00006e80ff0f77ac */ /* 0x000e620008000800 */
[----:B--2---:R-:W-:Y:S01]  /*1450*/  UIADD3 UR4, UPT, UPT, UR31, 0xff, URZ ;  /* 0x000000ff1f047890 */ /* 0x004fe2000fffe0ff */
[----:B------:R-:W-:-:S03]  /*1460*/  UMOV UR29, URZ ;  /* 0x000000ff001d7c82 */ /* 0x000fc60008000000 */
[----:B------:R-:W-:-:S04]  /*1470*/  USHF.R.S32.HI UR38, URZ, 0x1f, UR4 ;  /* 0x0000001fff267899 */ /* 0x000fc80008011404 */
[----:B------:R-:W-:Y:S02]  /*1480*/  ULEA.HI UR38, UR38, UR4, URZ, 0x8 ;  /* 0x0000000426267291 */ /* 0x000fe4000f8f40ff */
[----:B------:R-:W-:Y:S02]  /*1490*/  UIADD3 UR4, UPT, UPT, UR31, -0x1, URZ ;  /* 0xffffffff1f047890 */ /* 0x000fe4000fffe0ff */
[----:B------:R-:W-:Y:S02]  /*14a0*/  USHF.R.S32.HI UR38, URZ, 0x8, UR38 ;  /* 0x00000008ff267899 */ /* 0x000fe40008011426 */
[----:B------:R-:W-:Y:S02]  /*14b0*/  UISETP.GE.U32.AND UP1, UPT, UR4, -0x1ff, UPT ;  /* 0xfffffe010400788c */ /* 0x000fe4000bf26070 */
[----:B------:R-:W-:Y:S02]  /*14c0*/  UISETP.LT.U32.AND UP0, UPT, UR38, 0x2, UPT ;  /* 0x000000022600788c */ /* 0x000fe4000bf01070 */
[----:B------:R-:W-:-:S02]  /*14d0*/  UIADD3 UR31, UPT, UPT, UR31, 0x1fe, URZ ;  /* 0x000001fe1f1f7890 */ /* 0x000fc4000fffe0ff */
[----:B------:R-:W-:-:S04]  /*14e0*/  USEL UR37, UR38, 0x2, UP0 ;  /* 0x0000000226257887 */ /* 0x000fc80008000000 */
[----:B------:R-:W-:Y:S02]  /*14f0*/  UIADD3 UR14, UPT, UPT, UR37, -0x1, URZ ;  /* 0xffffffff250e7890 */ /* 0x000fe4000fffe0ff */
[----:B------:R-:W-:Y:S02]  /*1500*/  @UP1 UIADD3 UR14, UPT, UPT, UR37, URZ, URZ ;  /* 0x000000ff250e1290 */ /* 0x000fe4000fffe0ff */
[----:B------:R-:W-:Y:S02]  /*1510*/  UIADD3 UR30, UPT, UPT, UR38, -UR37, URZ ;  /* 0x80000025261e7290 */ /* 0x000fe4000fffe0ff */
[----:B-1-34-:R-:W-:-:S12]  /*1520*/  UIADD3 UR14, UPT, UPT, UR14, 0x1, URZ ;  /* 0x000000010e0e7890 */ /* 0x01afd8000fffe0ff */
.L_x_35:
[----:B------:R-:W-:Y:S01]  /*1530*/  UISETP.NE.AND UP0, UPT, UR5, URZ, UPT ;  /* 0x000000ff0500728c */ /* 0x000fe2000bf05270 */
[----:B-1----:R-:W1:Y:S08]  /*1540*/  S2UR UR5, SR_CgaCtaId ;  /* 0x00000000000579c3 */ /* 0x002e700000008800 */
[----:B------:R-:W-:Y:S05]  /*1550*/  BRA.U UP0, `(.L_x_18) ;  /* 0x0000000100347547 */ /* 0x000fea000b800000 */
[----:B------:R-:W2:Y:S01]  /*1560*/  S2R R0, SR_CgaCtaId ;  /* 0x0000000000007919 */ /* 0x000ea20000008800 */
[----:B------:R-:W-:Y:S02]  /*1570*/  MOV R3, 0x400 ;  /* 0x0000040000037802 */ /* 0x000fe40000000f00 */
[----:B------:R-:W-:Y:S02]  /*1580*/  SHF.L.U32 R2, R8, 0x1f, RZ ;  /* 0x0000001f08027819 */ /* 0x000fe400000006ff */
[----:B--2---:R-:W-:-:S05]  /*1590*/  LEA R0, R0, R3, 0x18 ;  /* 0x0000000300007211 */ /* 0x004fca00078ec0ff */
[----:B------:R-:W-:-:S04]  /*15a0*/  IMAD R3, R9, 0x8, R0 ;  /* 0x0000000809037824 */ /* 0x000fc800078e0200 */
[----:B------:R-:W2:Y:S02]  /*15b0*/  SYNCS.PHASECHK.TRANS64.TRYWAIT P0, [R3+URZ+0x90], R2 ;  /* 0x00009002030075a7 */ /* 0x000ea400080011ff */
[----:B--2---:R-:W-:Y:S05]  /*15c0*/  @!P0 BRA `(.L_x_19) ;  /* 0x0000008c00c08947 */ /* 0x004fea0003800000 */
.L_x_96:
[----:B------:R-:W-:Y:S01]  /*15d0*/  VIADD R9, R9, 0x1 ;  /* 0x0000000109097836 */ /* 0x000fe20000000000 */
[----:B------:R2:W-:Y:S04]  /*15e0*/  SYNCS.ARRIVE.TRANS64.A1T0 RZ, [R3+URZ+0x80], RZ ;  /* 0x000080ff03ff79a7 */ /* 0x0005e800081000ff */
[----:B------:R-:W-:-:S04]  /*15f0*/  ISETP.NE.AND P0, PT, R9, 0x2, PT ;  /* 0x000000020900780c */ /* 0x000fc80003f05270 */
[----:B------:R-:W-:Y:S02]  /*1600*/  SEL R9, R9, RZ, P0 ;  /* 0x000000ff09097207 */ /* 0x000fe40000000000 */
[----:B--2---:R-:W-:-:S04]  /*1610*/  SEL R3, RZ, 0x1, P0 ;  /* 0x00000001ff037807 */ /* 0x004fc80000000000 */
[----:B------:R-:W-:-:S07]  /*1620*/  LOP3.LUT R8, R8, R3, RZ, 0x3c, !PT ;  /* 0x0000000308087212 */ /* 0x000fce00078e3cff */
.L_x_18:
[----:B------:R-:W-:Y:S01]  /*1630*/  UMOV UR4, 0x400 ;  /* 0x0000040000047882 */ /* 0x000fe20000000000 */
[----:B------:R-:W-:Y:S01]  /*1640*/  SHF.L.U32 R0, R12, 0x1f, RZ ;  /* 0x0000001f0c007819 */ /* 0x000fe200000006ff */
[----:B-1----:R-:W-:Y:S02]  /*1650*/  ULEA UR4, UR5, UR4, 0x18 ;  /* 0x0000000405047291 */ /* 0x002fe4000f8ec0ff */
[----:B------:R-:W-:Y:S02]  /*1660*/  UISETP.GE.U32.AND UP0, UPT, UR31, 0x1ff, UPT ;  /* 0x000001ff1f00788c */ /* 0x000fe4000bf06070 */
[----:B------:R-:W-:Y:S02]  /*1670*/  ULEA UR6, UR29, UR4, 0x3 ;  /* 0x000000041d067291 */ /* 0x000fe4000f8e18ff */
[----:B------:R-:W-:Y:S02]  /*1680*/  USHF.L.U32 UR35, UR63, 0x7, URZ ;  /* 0x000000073f237899 */ /* 0x000fe400080006ff */
[----:B------:R-:W-:Y:S01]  /*1690*/  UIMAD UR19, UR62, 0xb0, URZ ;  /* 0x000000b03e1378a4 */ /* 0x000fe2000f8e02ff */
[----:B------:R-:W-:-:S04]  /*16a0*/  UMOV UR39, URZ ;  /* 0x000000ff00277c82 */ /* 0x000fc80008000000 */
[----:B------:R1:W2:Y:S01]  /*16b0*/  SYNCS.PHASECHK.TRANS64.TRYWAIT P0, [UR6+0x10], R0 ;  /* 0x00001000ff0075a7 */ /* 0x0002a20008001106 */
[----:B------:R-:W-:Y:S06]  /*16c0*/  BRA.U !UP0, `(.L_x_20) ;  /* 0x0000000108d87547 */ /* 0x000fec000b800000 */
[----:B------:R-:W-:Y:S01]  /*16d0*/  UMOV UR42, URZ ;  /* 0x000000ff002a7c82 */ /* 0x000fe20008000000 */
[----:B------:R-:W-:-:S05]  /*16e0*/  UMOV UR7, UR29 ;  /* 0x0000001d00077c82 */ /* 0x000fca0008000000 */
.L_x_25:
[----:B--2---:R-:W-:Y:S01]  /*16f0*/  @!P3 MOV R2, 0x13000 ;  /* 0x000130000002b802 */ /* 0x004fe20000000f00 */
[----:B------:R-:W-:Y:S01]  /*1700*/  ULEA UR33, UR7, UR4, 0x3 ;  /* 0x0000000407217291 */ /* 0x000fe2000f8e18ff */
[----:B--2-4-:R-:W-:Y:S11]  /*1710*/  @P0 BRA `(.L_x_21) ;  /* 0x00000000000c0947 */ /* 0x014ff60003800000 */
[----:B------:R-:W-:Y:S04]  /*1720*/  SHF.L.U32 R3, R12, 0x1f, RZ ;  /* 0x0000001f0c037819 */ /* 0x000fe800000006ff */
[----:B------:R-:W2:Y:S02]  /*1730*/  SYNCS.PHASECHK.TRANS64.TRYWAIT P0, [UR33+0x10], R3 ;  /* 0x00001003ff0075a7 */ /* 0x000ea40008001121 */
[----:B--2---:R-:W-:Y:S05]  /*1740*/  @!P0 BRA `(.L_x_22) ;  /* 0x0000008c00748947 */ /* 0x004fea0003800000 */
.L_x_21:
[----:B------:R2:W-:Y:S01]  /*1750*/  @!P3 SYNCS.ARRIVE.TRANS64 RZ, [UR33], R2 ;  /* 0x00000002ffffb9a7 */ /* 0x0005e20008000021 */
[----:B------:R-:W-:Y:S04]  /*1760*/  BSSY.RECONVERGENT B0, `(.L_x_23) ;  /* 0x0000003000007945 */ /* 0x000fe80003800200 */
[----:B------:R-:W-:Y:S05]  /*1770*/  @P2 BRA `(.L_x_24) ;  /* 0x0000000000042947 */ /* 0x000fea0003800000 */
[----:B------:R-:W-:Y:S05]  /*1780*/  BPT.TRAP 0x1 ;  /* 0x000000040000795c */ /* 0x000fea0000300000 */
.L_x_24:
[----:B------:R-:W-:Y:S05]  /*1790*/  BSYNC.RECONVERGENT B0 ;  /* 0x0000000000007941 */ /* 0x000fea0003800200 */
.L_x_23:
[----:B------:R-:W-:Y:S02]  /*17a0*/  UIADD3 UR29, UPT, UPT, UR7, 0x1, URZ ;  /* 0x00000001071d7890 */ /* 0x000fe4000fffe0ff */
[----:B------:R-:W-:Y:S02]  /*17b0*/  UIADD3 UR50, UP1, UPT, UR40, 0x80, URZ ;  /* 0x0000008028327890 */ /* 0x000fe4000ff3e0ff */
[----:B------:R-:W-:Y:S02]  /*17c0*/  UISETP.NE.AND UP0, UPT, UR29, 0x2, UPT ;  /* 0x000000021d00788c */ /* 0x000fe4000bf05270 */
[----:B------:R-:W-:Y:S02]  /*17d0*/  ULEA UR24, UR7, UR4, 0xf ;  /* 0x0000000407187291 */ /* 0x000fe4000f8e78ff */
[----:B------:R-:W-:Y:S02]  /*17e0*/  USEL UR9, URZ, 0x1, UP0 ;  /* 0x00000001ff097887 */ /* 0x000fe40008000000 */
[----:B------:R-:W-:Y:S02]  /*17f0*/  USEL UR29, UR29, URZ, UP0 ;  /* 0x000000ff1d1d7287 */ /* 0x000fe40008000000 */
[----:B------:R-:W-:Y:S02]  /*1800*/  USHF.L.U32 UR34, UR42, 0x8, URZ ;  /* 0x000000082a227899 */ /* 0x000fe400080006ff */
[----:B------:R-:W-:Y:S01]  /*1810*/  ULEA UR8, UR29, UR4, 0x3 ;  /* 0x000000041d087291 */ /* 0x000fe2000f8e18ff */
[----:B------:R-:W-:Y:S01]  /*1820*/  LOP3.LUT R12, R12, UR9, RZ, 0x3c, !PT ;  /* 0x000000090c0c7c12 */ /* 0x000fe2000f8e3cff */
[----:B------:R-:W-:Y:S02]  /*1830*/  UIADD3.X UR51, UPT, UPT, URZ, UR41, URZ, UP1, !UPT ;  /* 0x00000029ff337290 */ /* 0x000fe40008ffe4ff */
[----:B------:R-:W-:Y:S01]  /*1840*/  UIADD3 UR32, UPT, UPT, UR24, 0xb180, URZ ;  /* 0x0000b18018207890 */ /* 0x000fe2000fffe0ff */
[----:B-1----:R-:W-:Y:S01]  /*1850*/  SHF.L.U32 R0, R12, 0x1f, RZ ;  /* 0x0000001f0c007819 */ /* 0x002fe200000006ff */
[----:B------:R-:W-:Y:S01]  /*1860*/  UIADD3 UR26, UPT, UPT, UR34, 0x80, URZ ;  /* 0x00000080221a7890 */ /* 0x000fe2000fffe0ff */
[----:B------:R-:W-:Y:S02]  /*1870*/  UMOV UR48, 0x0 ;  /* 0x0000000000307882 */ /* 0x000fe40000000000 */
[----:B------:R3:W4:Y:S01]  /*1880*/  SYNCS.PHASECHK.TRANS64.TRYWAIT P0, [UR8+0x10], R0 ;  /* 0x00001000ff0075a7 */ /* 0x0007220008001108 */
[----:B------:R-:W-:Y:S01]  /*1890*/  UMOV UR49, 0x10000000 ;  /* 0x1000000000317882 */ /* 0x000fe20000000000 */
[----:B------:R-:W-:Y:S02]  /*18a0*/  UIADD3 UR24, UPT, UPT, UR24, 0xf180, URZ ;  /* 0x0000f18018187890 */ /* 0x000fe4000fffe0ff */
[----:B------:R3:W-:Y:S01]  /*18b0*/  UTMALDG.3D [UR32], [UR50], desc[UR48] ;  /* 0x00003020320075b4 */ /* 0x0007e20008011000 */
[----:B------:R-:W-:Y:S02]  /*18c0*/  UIADD3 UR44, UP0, UPT, UR40, 0x180, URZ ;  /* 0x00000180282c7890 */ /* 0x000fe4000ff1e0ff */
[----:B------:R-:W-:Y:S01]  /*18d0*/  UIMAD UR6, UR7, 0xb000, UR4 ;  /* 0x0000b000070678a4 */ /* 0x000fe2000f8e0204 */
[----:B------:R-:W-:Y:S01]  /*18e0*/  UMOV UR25, UR33 ;  /* 0x0000002100197c82 */ /* 0x000fe20008000000 */
[----:B------:R-:W-:Y:S01]  /*18f0*/  UMOV UR27, UR35 ;  /* 0x00000023001b7c82 */ /* 0x000fe20008000000 */
[----:B------:R-:W-:Y:S01]  /*1900*/  UMOV UR28, UR36 ;  /* 0x00000024001c7c82 */ /* 0x000fe20008000000 */
[----:B------:R-:W-:Y:S01]  /*1910*/  UIADD3.X UR45, UPT, UPT, URZ, UR41, URZ, UP0, !UPT ;  /* 0x00000029ff2d7290 */ /* 0x000fe200087fe4ff */
[----:B------:R3:W-:Y:S01]  /*1920*/  UTMALDG.3D [UR24], [UR50], desc[UR48] ;  /* 0x00003018320075b4 */ /* 0x0007e20008011000 */
[----:B------:R-:W-:Y:S01]  /*1930*/  UIADD3 UR16, UPT, UPT, UR6, 0x1b180, URZ ;  /* 0x0001b18006107890 */ /* 0x000fe2000fffe0ff */
[----:B------:R-:W-:Y:S01]  /*1940*/  UMOV UR17, UR33 ;  /* 0x0000002100117c82 */ /* 0x000fe20008000000 */
[----:B------:R-:W-:Y:S01]  /*1950*/  UMOV UR20, UR36 ;  /* 0x0000002400147c82 */ /* 0x000fe20008000000 */
[----:B------:R-:W-:Y:S01]  /*1960*/  UMOV UR18, UR34 ;  /* 0x0000002200127c82 */ /* 0x000fe20008000000 */
[----:B------:R-:W-:Y:S01]  /*1970*/  UIADD3 UR8, UPT, UPT, UR6, 0x20980, URZ ;  /* 0x0002098006087890 */ /* 0x000fe2000fffe0ff */
[----:B------:R-:W-:Y:S01]  /*1980*/  UMOV UR11, UR19 ;  /* 0x00000013000b7c82 */ /* 0x000fe20008000000 */
[----:B------:R-:W-:Y:S03]  /*1990*/  UMOV UR12, UR36 ;  /* 0x00000024000c7c82 */ /* 0x000fe60008000000 */
[----:B------:R3:W-:Y:S01]  /*19a0*/  UTMALDG.3D [UR16], [UR44], desc[UR48] ;  /* 0x000030102c0075b4 */ /* 0x0007e20008011000 */
[----:B------:R-:W-:Y:S01]  /*19b0*/  UIADD3 UR42, UPT, UPT, UR42, 0x1, URZ ;  /* 0x000000012a2a7890 */ /* 0x000fe2000fffe0ff */
[----:B------:R-:W-:Y:S01]  /*19c0*/  UMOV UR9, UR33 ;  /* 0x0000002100097c82 */ /* 0x000fe20008000000 */
[----:B------:R-:W-:Y:S02]  /*19d0*/  UMOV UR10, UR26 ;  /* 0x0000001a000a7c82 */ /* 0x000fe40008000000 */
[----:B------:R-:W-:Y:S01]  /*19e0*/  UISETP.NE.AND UP0, UPT, UR42, UR14, UPT ;  /* 0x0000000e2a00728c */ /* 0x000fe2000bf05270 */
[----:B------:R-:W-:Y:S01]  /*19f0*/  UMOV UR39, UR14 ;  /* 0x0000000e00277c82 */ /* 0x000fe20008000000 */
[----:B------:R3:W-:Y:S01]  /*1a00*/  UTMALDG.3D [UR8], [UR44], desc[UR48] ;  /* 0x000030082c0075b4 */ /* 0x0007e20008011000 */
[----:B------:R-:W-:Y:S06]  /*1a10*/  UMOV UR7, UR29 ;  /* 0x0000001d00077c82 */ /* 0x000fec0008000000 */
[----:B---3--:R-:W-:Y:S05]  /*1a20*/  BRA.U UP0, `(.L_x_25) ;  /* 0xfffffffd00307547 */ /* 0x008fea000b83ffff */
.L_x_20:
[----:B------:R-:W-:Y:S01]  /*1a30*/  ULEA UR6, UR29, UR4, 0x3 ;  /* 0x000000041d067291 */ /* 0x000fe2000f8e18ff */
[----:B-1----:R-:W-:Y:S01]  /*1a40*/  SHF.L.U32 R0, R12, 0x1f, RZ ;  /* 0x0000001f0c007819 */ /* 0x002fe200000006ff */
[----:B------:R-:W-:Y:S01]  /*1a50*/  @!P1 SYNCS.ARRIVE.TRANS64.A1T0 RZ, [UR4+0x38], RZ ;  /* 0x000038ffffff99a7 */ /* 0x000fe20008100004 */
[----:B------:R-:W-:-:S06]  /*1a60*/  UISETP.GT.AND UP0, UPT, UR38, UR37, UPT ;  /* 0x000000252600728c */ /* 0x000fcc000bf04270 */
[----:B--2-4-:R1:W2:Y:S03]  /*1a70*/  SYNCS.PHASECHK.TRANS64.TRYWAIT P0, [UR6+0x10], R0 ;  /* 0x00001000ff0075a7 */ /* 0x0142a60008001106 */
[----:B------:R-:W-:Y:S05]  /*1a80*/  BRA.U !UP0, `(.L_x_26) ;  /* 0x0000000108d47547 */ /* 0x000fea000b800000 */
[----:B------:R-:W-:Y:S01]  /*1a90*/  UIADD3 UR42, UPT, UPT, UR30, UR39, URZ ;  /* 0x000000271e2a7290 */ /* 0x000fe2000fffe0ff */
[----:B------:R-:W-:-:S11]  /*1aa0*/  UMOV UR7, UR29 ;  /* 0x0000001d00077c82 */ /* 0x000fd60008000000 */
.L_x_31:
[----:B--2---:R-:W-:Y:S01]  /*1ab0*/  @!P3 MOV R2, 0x13000 ;  /* 0x000130000002b802 */ /* 0x004fe20000000f00 */
[----:B------:R-:W-:Y:S01]  /*1ac0*/  ULEA UR33, UR7, UR4, 0x3 ;  /* 0x0000000407217291 */ /* 0x000fe2000f8e18ff */
[----:B--2-4-:R-:W-:Y:S11]  /*1ad0*/  @P0 BRA `(.L_x_27) ;  /* 0x00000000000c0947 */ /* 0x014ff60003800000 */
[----:B------:R-:W-:Y:S04]  /*1ae0*/  SHF.L.U32 R3, R12, 0x1f, RZ ;  /* 0x0000001f0c037819 */ /* 0x000fe800000006ff */
[----:B------:R-:W2:Y:S02]  /*1af0*/  SYNCS.PHASECHK.TRANS64.TRYWAIT P0, [UR33+0x10], R3 ;  /* 0x00001003ff0075a7 */ /* 0x000ea40008001121 */
[----:B--2---:R-:W-:Y:S05]  /*1b00*/  @!P0 BRA `(.L_x_28) ;  /* 0x00000088009c8947 */ /* 0x004fea0003800000 */
.L_x_27:
[----:B------:R2:W-:Y:S01]  /*1b10*/  @!P3 SYNCS.ARRIVE.TRANS64 RZ, [UR33], R2 ;  /* 0x00000002ffffb9a7 */ /* 0x0005e20008000021 */
[----:B------:R-:W-:Y:S04]  /*1b20*/  BSSY.RECONVERGENT B0, `(.L_x_29) ;  /* 0x0000003000007945 */ /* 0x000fe80003800200 */
[----:B------:R-:W-:Y:S05]  /*1b30*/  @P2 BRA `(.L_x_30) ;  /* 0x0000000000042947 */ /* 0x000fea0003800000 */
[----:B------:R-:W-:Y:S05]  /*1b40*/  BPT.TRAP 0x1 ;  /* 0x000000040000795c */ /* 0x000fea0000300000 */
.L_x_30:
[----:B------:R-:W-:Y:S05]  /*1b50*/  BSYNC.RECONVERGENT B0 ;  /* 0x0000000000007941 */ /* 0x000fea0003800200 */
.L_x_29:
        /* <DEDUP_REMOVED lines=12> */
[----:B------:R-:W-:Y:S01]  /*1c20*/  UMOV UR48, 0x0 ;  /* 0x0000000000307882 */ /* 0x000fe20000000000 */
[----:B------:R-:W-:Y:S01]  /*1c30*/  UMOV UR49, 0x10000000 ;  /* 0x1000000000317882 */ /* 0x000fe20000000000 */
[----:B------:R-:W-:Y:S01]  /*1c40*/  UIADD3 UR26, UPT, UPT, UR34, 0x80, URZ ;  /* 0x00000080221a7890 */ /* 0x000fe2000fffe0ff */
[----:B------:R3:W4:Y:S01]  /*1c50*/  SYNCS.PHASECHK.TRANS64.TRYWAIT P0, [UR8+0x10], R0 ;  /* 0x00001000ff0075a7 */ /* 0x0007220008001108 */
[----:B------:R-:W-:Y:S02]  /*1c60*/  UIADD3 UR24, UPT, UPT, UR24, 0xf180, URZ ;  /* 0x0000f18018187890 */ /* 0x000fe4000fffe0ff */
[----:B------:R-:W-:Y:S01]  /*1c70*/  UIADD3 UR44, UP0, UPT, UR40, 0x180, URZ ;  /* 0x00000180282c7890 */ /* 0x000fe2000ff1e0ff */
[----:B------:R3:W-:Y:S01]  /*1c80*/  UTMALDG.3D [UR32], [UR50], desc[UR48] ;  /* 0x00003020320075b4 */ /* 0x0007e20008011000 */
        /* <DEDUP_REMOVED lines=14> */
[----:B------:R-:W-:Y:S01]  /*1d70*/  UMOV UR9, UR33 ;  /* 0x0000002100097c82 */ /* 0x000fe20008000000 */
[----:B------:R-:W-:Y:S01]  /*1d80*/  UMOV UR10, UR26 ;  /* 0x0000001a000a7c82 */ /* 0x000fe20008000000 */
[----:B------:R-:W-:Y:S01]  /*1d90*/  UIADD3 UR39, UPT, UPT, UR39, 0x1, URZ ;  /* 0x0000000127277890 */ /* 0x000fe2000fffe0ff */
[----:B------:R-:W-:Y:S03]  /*1da0*/  UMOV UR7, UR29 ;  /* 0x0000001d00077c82 */ /* 0x000fe60008000000 */
[----:B------:R-:W-:Y:S01]  /*1db0*/  UISETP.NE.AND UP0, UPT, UR39, UR42, UPT ;  /* 0x0000002a2700728c */ /* 0x000fe2000bf05270 */
[----:B------:R3:W-:Y:S08]  /*1dc0*/  UTMALDG.3D [UR8], [UR44], desc[UR48] ;  /* 0x000030082c0075b4 */ /* 0x0007f00008011000 */
[----:B---3--:R-:W-:Y:S05]  /*1dd0*/  BRA.U UP0, `(.L_x_31) ;  /* 0xfffffffd00347547 */ /* 0x008fea000b83ffff */
.L_x_26:
[C---:B------:R-:W-:Y:S01]  /*1de0*/  LEA R3, R11.reuse, UR4, 0x3 ;  /* 0x000000040b037c11 */ /* 0x040fe2000f8e18ff */
[----:B------:R-:W-:Y:S01]  /*1df0*/  NOP ;  /* 0x0000000000007918 */ /* 0x000fe20000000000 */
[----:B-1----:R-:W-:Y:S02]  /*1e00*/  SHF.L.U32 R0, R10, 0x1f, RZ ;  /* 0x0000001f0a007819 */ /* 0x002fe400000006ff */
[----:B------:R-:W-:Y:S02]  /*1e10*/  LEA R5, R11, UR4, 0x4 ;  /* 0x000000040b057c11 */ /* 0x000fe4000f8e20ff */
[----:B--2-4-:R-:W1:Y:S02]  /*1e20*/  SYNCS.PHASECHK.TRANS64.TRYWAIT P0, [R3+URZ+0x40], R0 ;  /* 0x00004000030075a7 */ /* 0x014e6400080011ff */
[----:B-1----:R-:W-:Y:S05]  /*1e30*/  @!P0 BRA `(.L_x_32) ;  /* 0x0000008400e88947 */ /* 0x002fea0003800000 */
.L_x_99:
[----:B------:R-:W2:Y:S01]  /*1e40*/  LDS.128 R4, [R5+0xb0] ;  /* 0x0000b00005047984 */ /* 0x000ea20000000c00 */
[----:B------:R-:W-:Y:S01]  /*1e50*/  UISETP.GE.AND UP0, UPT, UR13, 0x1, UPT ;  /* 0x000000010d00788c */ /* 0x000fe2000bf06270 */
[----:B------:R-:W-:Y:S01]  /*1e60*/  @!PT LDS RZ, [RZ] ;  /* 0x00000000fffff984 */ /* 0x000fe20000000800 */
[----:B------:R-:W-:Y:S01]  /*1e70*/  @!PT LDS RZ, [RZ] ;  /* 0x00000000fffff984 */ /* 0x000fe20000000800 */
[----:B------:R-:W-:Y:S01]  /*1e80*/  @!PT LDS RZ, [RZ] ;  /* 0x00000000fffff984 */ /* 0x000fe20000000800 */
[----:B------:R-:W-:Y:S01]  /*1e90*/  @!PT LDS RZ, [RZ] ;  /* 0x00000000fffff984 */ /* 0x000fe20000000800 */
[----:B------:R3:W-:Y:S06]  /*1ea0*/  MEMBAR.ALL.CTA ;  /* 0x0000000000007992 */ /* 0x0007ec0000008000 */
[----:B---3--:R-:W3:Y:S01]  /*1eb0*/  FENCE.VIEW.ASYNC.S ;  /* 0x00000000000073c6 */ /* 0x008ee20000000000 */
[----:B--2---:R-:W-:-:S13]  /*1ec0*/  LOP3.LUT P0, RZ, R6, 0x1, RZ, 0xc0, !PT ;  /* 0x0000000106ff7812 */ /* 0x004fda000780c0ff */
[----:B---3--:R-:W-:Y:S01]  /*1ed0*/  VOTEU.ANY UP1, P0 ;  /* 0x0000000000ff7886 */ /* 0x008fe20000020100 */
[----:B------:R-:W-:-:S13]  /*1ee0*/  PLOP3.LUT P0, PT, PT, PT, UP1, 0x80, 0x8 ;  /* 0x000000000008781c */ /* 0x000fda0003f0f018 */
[----:B-1----:R-:W-:Y:S02]  /*1ef0*/  @P0 LOP3.LUT R0, R5, 0xffff, RZ, 0xc0, !PT ;  /* 0x0000ffff05000812 */ /* 0x002fe400078ec0ff */
[----:B------:R-:W-:Y:S02]  /*1f00*/  @P0 MOV R2, R4 ;  /* 0x0000000400020202 */ /* 0x000fe40000000f00 */
[----:B------:R-:W-:Y:S01]  /*1f10*/  @P0 R2UR UR7, R0 ;  /* 0x00000000000702ca */ /* 0x000fe200000e0000 */
[----:B------:R-:W-:Y:S01]  /*1f20*/  VIADD R0, R3, 0x50 ;  /* 0x0000005003007836 */ /* 0x000fe20000000000 */
[----:B------:R-:W-:Y:S02]  /*1f30*/  @P0 SHF.R.U32.HI R4, RZ, 0x10, R5 ;  /* 0x00000010ff040819 */ /* 0x000fe40000011605 */
[----:B------:R-:W-:Y:S02]  /*1f40*/  @P0 R2UR UR8, R2 ;  /* 0x00000000020802ca */ /* 0x000fe400000e0000 */
[----:B------:R-:W-:-:S02]  /*1f50*/  PRMT R0, RZ, 0x654, R0 ;  /* 0x00000654ff007816 */ /* 0x000fc40000000000 */
[----:B------:R-:W-:Y:S02]  /*1f60*/  @P0 R2UR UR6, R4 ;  /* 0x00000000040602ca */ /* 0x000fe400000e0000 */
[----:B------:R1:W-:Y:S03]  /*1f70*/  SYNCS.ARRIVE.TRANS64.RED.A1T0 RZ, [R0+URZ], RZ ;  /* 0x000000ff00ff79a7 */ /* 0x0003e600081004ff */
[----:B------:R-:W-:-:S04]  /*1f80*/  @UP1 UMOV UR22, UR7 ;  /* 0x0000000700161c82 */ /* 0x000fc80008000000 */
[----:B------:R-:W-:-:S04]  /*1f90*/  @UP1 UMOV UR23, UR8 ;  /* 0x0000000800171c82 */ /* 0x000fc80008000000 */
[----:B------:R-:W-:Y:S01]  /*1fa0*/  @UP1 UMOV UR36, UR6 ;  /* 0x0000000600241c82 */ /* 0x000fe20008000000 */
[----:B------:R-:W-:Y:S05]  /*1fb0*/  BRA.U !UP0, `(.L_x_33) ;  /* 0x0000000108bc7547 */ /* 0x000fea000b800000 */
[----:B------:R-:W2:Y:S01]  /*1fc0*/  LDCU.128 UR8, c[0x0][0xb10] ;  /* 0x00016200ff0877ac */ /* 0x000ea20008000c00 */
[----:B------:R-:W3:Y:S01]  /*1fd0*/  LDCU UR12, c[0x0][0xb20] ;  /* 0x00016400ff0c77ac */ /* 0x000ee20008000800 */
[----:B------:R-:W4:Y:S01]  /*1fe0*/  LDCU UR16, c[0x0][0xb0c] ;  /* 0x00016180ff1077ac */ /* 0x000f220008000800 */
[----:B------:R-:W5:Y:S01]  /*1ff0*/  LDCU.64 UR6, c[0x0][0xb28] ;  /* 0x00016500ff0677ac */ /* 0x000f620008000a00 */
[----:B------:R-:W-:Y:S02]  /*2000*/  UISETP.NE.AND UP3, UPT, UR13, 0x1, UPT ;  /* 0x000000010d00788c */ /* 0x000fe4000bf65270 */
[----:B--2---:R-:W-:Y:S02]  /*2010*/  UIMAD.WIDE.U32 UR26, UR15, UR11, URZ ;  /* 0x0000000b0f1a72a5 */ /* 0x004fe4000f8e00ff */
[----:B------:R-:W-:Y:S02]  /*2020*/  UIMAD.WIDE.U32 UR24, UR21, UR8, URZ ;  /* 0x00000008151872a5 */ /* 0x000fe4000f8e00ff */
[----:B------:R-:W-:-:S02]  /*2030*/  UIMAD.WIDE.U32 UR18, UR22, UR11, URZ ;  /* 0x0000000b161272a5 */ /* 0x000fc4000f8e00ff */
[----:B------:R-:W-:Y:S01]  /*2040*/  UISETP.NE.AND UP0, UPT, UR10, 0x1, UPT ;  /* 0x000000010a00788c */ /* 0x000fe2000bf05270 */
[----:B------:R-:W-:Y:S02]  /*2050*/  UMOV UR11, UR27 ;  /* 0x0000001b000b7c82 */ /* 0x000fe40008000000 */
[----:B------:R-:W-:Y:S01]  /*2060*/  UMOV UR17, UR25 ;  /* 0x0000001900117c82 */ /* 0x000fe20008000000 */
[----:B---3--:R-:W-:Y:S02]  /*2070*/  USHF.R.U32.HI UR11, URZ, UR12, UR11 ;  /* 0x0000000cff0b7299 */ /* 0x008fe4000801160b */
[----:B----4-:R-:W-:Y:S02]  /*2080*/  UISETP.NE.AND UP2, UPT, UR16, 0x1, UPT ;  /* 0x000000011000788c */ /* 0x010fe4000bf45270 */
[----:B------:R-:W-:Y:S02]  /*2090*/  USHF.R.U32.HI UR17, URZ, UR9, UR17 ;  /* 0x00000009ff117299 */ /* 0x000fe40008011611 */
[----:B------:R-:W-:-:S02]  /*20a0*/  USEL UR11, UR15, UR11, !UP0 ;  /* 0x0000000b0f0b7287 */ /* 0x000fc4000c000000 */
[----:B------:R-:W-:Y:S02]  /*20b0*/  USEL UR17, UR21, UR17, !UP2 ;  /* 0x0000001115117287 */ /* 0x000fe4000d000000 */
[----:B-----5:R-:W-:Y:S02]  /*20c0*/  UIMAD.WIDE.U32 UR26, UR11, UR6, URZ ;  /* 0x000000060b1a72a5 */ /* 0x020fe4000f8e00ff */
[----:B------:R-:W-:Y:S02]  /*20d0*/  UIMAD.WIDE.U32 UR24, UR23, UR8, URZ ;  /* 0x00000008171872a5 */ /* 0x000fe4000f8e00ff */
[----:B------:R-:W-:Y:S02]  /*20e0*/  USHF.R.U32.HI UR19, URZ, UR12, UR19 ;  /* 0x0000000cff137299 */ /* 0x000fe40008011613 */
[----:B------:R-:W-:Y:S02]  /*20f0*/  UIMAD.WIDE.U32 UR32, UR17, UR6, URZ ;  /* 0x00000006112072a5 */ /* 0x000fe4000f8e00ff */
[----:B------:R-:W-:-:S02]  /*2100*/  @UP3 USHF.R.U32.HI UR11, URZ, UR7, UR27 ;  /* 0x00000007ff0b3299 */ /* 0x000fc4000801161b */
[----:B------:R-:W-:Y:S02]  /*2110*/  USHF.R.U32.HI UR25, URZ, UR9, UR25 ;  /* 0x00000009ff197299 */ /* 0x000fe40008011619 */
[----:B------:R-:W-:Y:S02]  /*2120*/  USEL UR19, UR22, UR19, !UP0 ;  /* 0x0000001316137287 */ /* 0x000fe4000c000000 */
[----:B------:R-:W-:Y:S02]  /*2130*/  @UP3 USHF.R.U32.HI UR17, URZ, UR7, UR33 ;  /* 0x00000007ff113299 */ /* 0x000fe40008011621 */
[----:B------:R-:W-:Y:S02]  /*2140*/  UIMAD UR11, UR13, UR11, URZ ;  /* 0x0000000b0d0b72a4 */ /* 0x000fe4000f8e02ff */
[----:B------:R-:W-:Y:S02]  /*2150*/  USEL UR25, UR23, UR25, !UP2 ;  /* 0x0000001917197287 */ /* 0x000fe4000d000000 */
[----:B------:R-:W-:-:S02]  /*2160*/  UIMAD UR8, UR13, UR17, URZ ;  /* 0x000000110d0872a4 */ /* 0x000fc4000f8e02ff */
[----:B------:R-:W-:Y:S02]  /*2170*/  UISETP.GE.AND UP0, UPT, UR19, UR11, UPT ;  /* 0x0000000b1300728c */ /* 0x000fe4000bf06270 */
[----:B------:R-:W-:Y:S02]  /*2180*/  UIMAD.WIDE.U32 UR32, UR19, UR6, URZ ;  /* 0x00000006132072a5 */ /* 0x000fe4000f8e00ff */
[----:B------:R-:W-:Y:S02]  /*2190*/  UISETP.GE.OR UP0, UPT, UR25, UR8, UP0 ;  /* 0x000000081900728c */ /* 0x000fe40008706670 */
[----:B------:R-:W-:Y:S02]  /*21a0*/  UIMAD.WIDE.U32 UR26, UR25, UR6, URZ ;  /* 0x00000006191a72a5 */ /* 0x000fe4000f8e00ff */
[----:B------:R-:W-:Y:S02]  /*21b0*/  USHF.R.U32.HI UR6, URZ, UR7, UR33 ;  /* 0x00000007ff067299 */ /* 0x000fe40008011621 */
[----:B------:R-:W-:-:S02]  /*21c0*/  UIADD3 UR8, UPT, UPT, -UR19, URZ, URZ ;  /* 0x000000ff13087290 */ /* 0x000fc4000fffe1ff */
[----:B------:R-:W-:Y:S02]  /*21d0*/  USEL UR6, UR19, UR6, !UP3 ;  /* 0x0000000613067287 */ /* 0x000fe4000d800000 */
[----:B------:R-:W-:Y:S02]  /*21e0*/  UIMAD UR8, UR10, UR8, UR22 ;  /* 0x000000080a0872a4 */ /* 0x000fe4000f8e0216 */
[----:B------:R-:W-:Y:S02]  /*21f0*/  @!UP0 USHF.R.U32.HI UR9, URZ, UR7, UR27 ;  /* 0x00000007ff098299 */ /* 0x000fe4000801161b */
[----:B------:R-:W-:Y:S02]  /*2200*/  UIADD3 UR11, UPT, UPT, -UR6, URZ, URZ ;  /* 0x000000ff060b7290 */ /* 0x000fe4000fffe1ff */
[----:B------:R-:W-:Y:S02]  /*2210*/  @!UP0 USEL UR9, UR25, UR9, !UP3 ;  /* 0x0000000919098287 */ /* 0x000fe4000d800000 */
[----:B------:R-:W-:-:S02]  /*2220*/  UIMAD UR11, UR13, UR11, UR19 ;  /* 0x0000000b0d0b72a4 */ /* 0x000fc4000f8e0213 */
[----:B------:R-:W-:Y:S02]  /*2230*/  UIADD3 UR7, UPT, UPT, -UR25, URZ, URZ ;  /* 0x000000ff19077290 */ /* 0x000fe4000fffe1ff */
[----:B------:R-:W-:Y:S02]  /*2240*/  @!UP0 UIMAD UR11, UR11, UR17, UR9 ;  /* 0x000000110b0b82a4 */ /* 0x000fe4000f8e0209 */
[----:B------:R-:W-:Y:S02]  /*2250*/  @!UP0 UIADD3 UR6, UPT, UPT, UR6, -UR9, URZ ;  /* 0x8000000906068290 */ /* 0x000fe4000fffe0ff */
[----:B------:R-:W-:Y:S02]  /*2260*/  UIMAD UR7, UR16, UR7, UR23 ;  /* 0x00000007100772a4 */ /* 0x000fe4000f8e0217 */
[----:B------:R-:W-:-:S03]  /*2270*/  @!UP0 UIMAD UR19, UR13, UR6, UR25 ;  /* 0x000000060d1382a4 */ /* 0x000fc6000f8e0219 */
[----:B------:R-:W-:Y:S01]  /*2280*/  @!UP0 UMOV UR25, UR11 ;  /* 0x0000000b00198c82 */ /* 0x000fe20008000000 */
[----:B------:R-:W-:Y:S02]  /*2290*/  UIMAD UR22, UR19, UR10, UR8 ;  /* 0x0000000a131672a4 */ /* 0x000fe4000f8e0208 */
[----:B------:R-:W-:-:S12]  /*22a0*/  UIMAD UR23, UR25, UR16, UR7 ;  /* 0x00000010191772a4 */ /* 0x000fd8000f8e0207 */
.L_x_33:
[----:B------:R-:W2:Y:S02]  /*22b0*/  LDCU UR6, c[0x0][0xb30] ;  /* 0x00016600ff0677ac */ /* 0x000ea40008000800 */
[----:B--2---:R-:W-:-:S09]  /*22c0*/  UISETP.NE.AND UP0, UPT, UR6, 0x1, UPT ;  /* 0x000000010600788c */ /* 0x004fd2000bf05270 */
[----:B------:R-:W-:Y:S05]  /*22d0*/  BRA.U UP0, `(.L_x_34) ;  /* 0x0000000100407547 */ /* 0x000fea000b800000 */
[----:B------:R-:W2:Y:S01]  /*22e0*/  LDCU.128 UR8, c[0x0][0xb10] ;  /* 0x00016200ff0877ac */ /* 0x000ea20008000c00 */
[----:B------:R-:W3:Y:S01]  /*22f0*/  LDCU UR7, c[0x0][0xb0c] ;  /* 0x00016180ff0777ac */ /* 0x000ee20008000800 */
[----:B------:R-:W4:Y:S01]  /*2300*/  LDCU UR6, c[0x0][0xb20] ;  /* 0x00016400ff0677ac */ /* 0x000f220008000800 */
[----:B--2---:R-:W-:Y:S02]  /*2310*/  UIMAD.WIDE.U32 UR18, UR23, UR8, URZ ;  /* 0x00000008171272a5 */ /* 0x004fe4000f8e00ff */
[----:B------:R-:W-:Y:S02]  /*2320*/  UIMAD.WIDE.U32 UR16, UR22, UR11, URZ ;  /* 0x0000000b161072a5 */ /* 0x000fe4000f8e00ff */
[----:B---3--:R-:W-:Y:S02]  /*2330*/  UISETP.NE.AND UP2, UPT, UR7, 0x1, UPT ;  /* 0x000000010700788c */ /* 0x008fe4000bf45270 */
[----:B------:R-:W-:Y:S01]  /*2340*/  UISETP.NE.AND UP0, UPT, UR10, 0x1, UPT ;  /* 0x000000010a00788c */ /* 0x000fe2000bf05270 */
[----:B------:R-:W-:Y:S01]  /*2350*/  UMOV UR11, UR19 ;  /* 0x00000013000b7c82 */ /* 0x000fe20008000000 */
[----:B----4-:R-:W-:-:S02]  /*2360*/  USHF.R.U32.HI UR6, URZ, UR6, UR17 ;  /* 0x00000006ff067299 */ /* 0x010fc40008011611 */
[----:B------:R-:W-:Y:S02]  /*2370*/  USHF.R.U32.HI UR9, URZ, UR9, UR11 ;  /* 0x00000009ff097299 */ /* 0x000fe4000801160b */
[----:B------:R-:W-:Y:S02]  /*2380*/  USEL UR6, UR22, UR6, !UP0 ;  /* 0x0000000616067287 */ /* 0x000fe4000c000000 */
[----:B------:R-:W-:-:S04]  /*2390*/  USEL UR9, UR23, UR9, !UP2 ;  /* 0x0000000917097287 */ /* 0x000fc8000d000000 */
[----:B------:R-:W-:Y:S02]  /*23a0*/  UIADD3 UR8, UPT, UPT, UR9, -UR6, URZ ;  /* 0x8000000609087290 */ /* 0x000fe4000fffe0ff */
[----:B------:R-:W-:Y:S02]  /*23b0*/  UIADD3 UR6, UPT, UPT, -UR9, UR6, URZ ;  /* 0x0000000609067290 */ /* 0x000fe4000fffe1ff */
[----:B------:R-:W-:Y:S02]  /*23c0*/  UIMAD UR22, UR8, UR10, UR22 ;  /* 0x0000000a081672a4 */ /* 0x000fe4000f8e0216 */
[----:B------:R-:W-:-:S12]  /*23d0*/  UIMAD UR23, UR6, UR7, UR23 ;  /* 0x00000007061772a4 */ /* 0x000fd8000f8e0217 */
.L_x_34:
[----:B------:R-:W-:Y:S01]  /*23e0*/  VIADD R11, R11, 0x1 ;  /* 0x000000010b0b7836 */ /* 0x000fe20000000000 */
[----:B------:R-:W-:Y:S01]  /*23f0*/  PLOP3.LUT P1, PT, PT, PT, PT, 0x80, 0x8 ;  /* 0x000000000008781c */ /* 0x000fe20003f2f070 */
[----:B------:R-:W-:Y:S02]  /*2400*/  UIADD3 UR63, UPT, UPT, UR23, UR47, URZ ;  /* 0x0000002f173f7290 */ /* 0x000fe4000fffe0ff */
[----:B------:R-:W-:Y:S01]  /*2410*/  UIADD3 UR62, UPT, UPT, UR22, UR46, URZ ;  /* 0x0000002e163e7290 */ /* 0x000fe2000fffe0ff */
[----:B------:R-:W-:-:S04]  /*2420*/  ISETP.NE.AND P0, PT, R11, 0x2, PT ;  /* 0x000000020b00780c */ /* 0x000fc80003f05270 */
[----:B------:R-:W-:Y:S02]  /*2430*/  SEL R3, RZ, 0x1, P0 ;  /* 0x00000001ff037807 */ /* 0x000fe40000000000 */
[----:B------:R-:W-:Y:S02]  /*2440*/  SEL R11, R11, RZ, P0 ;  /* 0x000000ff0b0b7207 */ /* 0x000fe40000000000 */
[----:B------:R-:W-:Y:S01]  /*2450*/  LOP3.LUT R10, R10, R3, RZ, 0x3c, !PT ;  /* 0x000000030a0a7212 */ /* 0x000fe200078e3cff */
[----:B------:R-:W-:Y:S06]  /*2460*/  BRA.U UP1, `(.L_x_35) ;  /* 0xfffffff101307547 */ /* 0x000fec000b83ffff */
[----:B------:R-:W-:Y:S01]  /*2470*/  UIADD3 UR5, UPT, UPT, UR4, 0x10, URZ ;  /* 0x0000001004057890 */ /* 0x000fe2000fffe0ff */
[----:B------:R-:W-:-:S03]  /*2480*/  SHF.L.U32 R3, R12, 0x1f, RZ ;  /* 0x0000001f0c037819 */ /* 0x000fc600000006ff */
[----:B------:R-:W-:-:S09]  /*2490*/  ULEA UR4, UR29, UR5, 0x3 ;  /* 0x000000051d047291 */ /* 0x000fd2000f8e18ff */
[----:B------:R-:W2:Y:S02]  /*24a0*/  SYNCS.PHASECHK.TRANS64.TRYWAIT P0, [UR4], R3 ;  /* 0x00000003ff0075a7 */ /* 0x000ea40008001104 */
[----:B--2---:R-:W-:Y:S05]  /*24b0*/  @!P0 BRA `(.L_x_36) ;  /* 0x00000080005c8947 */ /* 0x004fea0003800000 */
.L_x_101:
[----:B------:R-:W-:-:S04]  /*24c0*/  UIADD3 UR6, UPT, UPT, UR29, 0x1, URZ ;  /* 0x000000011d067890 */ /* 0x000fc8000fffe0ff */
[----:B------:R-:W-:-:S04]  /*24d0*/  UISETP.NE.AND UP0, UPT, UR6, 0x2, UPT ;  /* 0x000000020600788c */ /* 0x000fc8000bf05270 */
[----:B------:R-:W-:Y:S02]  /*24e0*/  USEL UR4, URZ, 0x1, UP0 ;  /* 0x00000001ff047887 */ /* 0x000fe40008000000 */
[----:B------:R-:W-:-:S04]  /*24f0*/  USEL UR6, UR6, URZ, UP0 ;  /* 0x000000ff06067287 */ /* 0x000fc80008000000 */
[----:B------:R-:W-:Y:S01]  /*2500*/  ULEA UR6, UR6, UR5, 0x3 ;  /* 0x0000000506067291 */ /* 0x000fe2000f8e18ff */
[----:B-1----:R-:W-:-:S04]  /*2510*/  LOP3.LUT R3, R12, UR4, RZ, 0x3c, !PT ;  /* 0x000000040c037c12 */ /* 0x002fc8000f8e3cff */
[----:B------:R-:W-:Y:S01]  /*2520*/  SHF.L.U32 R3, R3, 0x1f, RZ ;  /* 0x0000001f03037819 */ /* 0x000fe200000006ff */
[----:B------:R-:W-:-:S07]  /*2530*/  IMAD.U32 R0, RZ, RZ, UR6 ;  /* 0x00000006ff007e24 */ /* 0x000fce000f8e00ff */
.L_x_37:
[----:B-1----:R1:W2:Y:S02]  /*2540*/  SYNCS.PHASECHK.TRANS64.TRYWAIT P0, [R0+URZ], R3 ;  /* 0x00000003000075a7 */ /* 0x0022a400080011ff */
[----:B--2---:R-:W-:Y:S05]  /*2550*/  @!P0 NANOSLEEP.SYNCS 0x989680 ;  /* 0x009896800000895d */ /* 0x004fea0003900000 */
[----:B------:R-:W2:Y:S02]  /*2560*/  @!P0 SYNCS.PHASECHK.TRANS64 P0, [R0+URZ], R3 ;  /* 0x00000003000085a7 */ /* 0x000ea400080010ff */
[----:B--2---:R-:W-:Y:S05]  /*2570*/  @P0 EXIT ;  /* 0x000000000000094d */ /* 0x004fea0003800000 */
[----:B------:R-:W-:Y:S05]  /*2580*/  BRA `(.L_x_37) ;  /* 0xfffffffc00ec7947 */ /* 0x000fea000383ffff */
.L_x_17:
[----:B------:R-:W-:-:S04]  /*2590*/  UISETP.NE.AND UP0, UPT, UR5, URZ, UPT ;  /* 0x000000ff0500728c */ /* 0x000fc8000bf05270 */
[----:B------:R-:W-:-:S09]  /*25a0*/  UISETP.NE.OR UP0, UPT, UR12, 0x1, UP0 ;  /* 0x000000010c00788c */ /* 0x000fd20008705670 */
[----:B------:R-:W-:Y:S05]  /*25b0*/  BRA.U UP0, `(.L_x_38) ;  /* 0x0000000500487547 */ /* 0x000fea000b800000 */
[----:B------:R-:W-:Y:S01]  /*25c0*/  ISETP.NE.AND P2, PT, R0, RZ, PT ;  /* 0x000000ff0000720c */ /* 0x000fe20003f45270 */
[----:B------:R-:W-:Y:S01]  /*25d0*/  IMAD.MOV.U32 R12, RZ, RZ, 0x1 ;  /* 0x00000001ff0c7424 */ /* 0x000fe200078e00ff */
[----:B------:R-:W-:Y:S02]  /*25e0*/  CS2R R10, SRZ ;  /* 0x00000000000a7805 */ /* 0x000fe4000001ff00 */
[----:B------:R-:W-:Y:S01]  /*25f0*/  CS2R R8, SRZ ;  /* 0x0000000000087805 */ /* 0x000fe2000001ff00 */
[----:B------:R-:W-:Y:S01]  /*2600*/  UMOV UR6, 0x400 ;  /* 0x0000040000067882 */ /* 0x000fe20000000000 */
[----:B------:R-:W-:Y:S01]  /*2610*/  UMOV UR7, URZ ;  /* 0x000000ff00077c82 */ /* 0x000fe20008000000 */
[----:B------:R-:W-:-:S12]  /*2620*/  ULEA UR6, UR5, UR6, 0x18 ;  /* 0x0000000605067291 */ /* 0x000fd8000f8ec0ff */
.L_x_42:
[----:B------:R-:W-:Y:S02]  /*2630*/  LEA R2, R8, UR6, 0x3 ;  /* 0x0000000608027c11 */ /* 0x000fe4000f8e18ff */
[----:B------:R-:W-:-:S03]  /*2640*/  SHF.L.U32 R5, R9, 0x1f, RZ ;  /* 0x0000001f09057819 */ /* 0x000fc600000006ff */
[----:B------:R-:W-:Y:S01]  /*2650*/  VIADD R4, R2, 0x90 ;  /* 0x0000009002047836 */ /* 0x000fe20000000000 */
[----:B------:R-:W2:Y:S02]  /*2660*/  SYNCS.PHASECHK.TRANS64.TRYWAIT P0, [R2+URZ+0x80], R5 ;  /* 0x00008005020075a7 */ /* 0x000ea400080011ff */
[----:B--2---:R-:W-:Y:S05]  /*2670*/  @!P0 BRA `(.L_x_39) ;  /* 0x0000008000048947 */ /* 0x004fea0003800000 */
.L_x_102:
[----:B------:R-:W-:Y:S01]  /*2680*/  ULEA UR5, UR7, UR6, 0x3 ;  /* 0x0000000607057291 */ /* 0x000fe2000f8e18ff */
[----:B------:R-:W-:Y:S02]  /*2690*/  PRMT R4, RZ, 0x654, R4 ;  /* 0x00000654ff047816 */ /* 0x000fe40000000004 */
[----:B--2---:R-:W-:Y:S01]  /*26a0*/  SHF.L.U32 R5, R12, 0x1f, RZ ;  /* 0x0000001f0c057819 */ /* 0x004fe200000006ff */
[----:B------:R-:W-:Y:S01]  /*26b0*/  UIADD3 UR4, UPT, UPT, UR5, 0x40, URZ ;  /* 0x0000004005047890 */ /* 0x000fe2000fffe0ff */
[----:B------:R2:W-:Y:S05]  /*26c0*/  SYNCS.ARRIVE.TRANS64.RED.A1T0 RZ, [R4+URZ], RZ ;  /* 0x000000ff04ff79a7 */ /* 0x0005ea00081004ff */
[----:B------:R-:W-:Y:S01]  /*26d0*/  IMAD.U32 R7, RZ, RZ, UR4 ;  /* 0x00000004ff077e24 */ /* 0x000fe2000f8e00ff */
[----:B------:R-:W3:Y:S04]  /*26e0*/  SYNCS.PHASECHK.TRANS64.TRYWAIT P0, [UR5+0x50], R5 ;  /* 0x00005005ff0075a7 */ /* 0x000ee80008001105 */
[----:B------:R-:W-:Y:S01]  /*26f0*/  PRMT R6, R0, 0x654, R7 ;  /* 0x0000065400067816 */ /* 0x000fe20000000007 */
[----:B--2---:R-:W-:Y:S01]  /*2700*/  @!P2 IMAD.MOV.U32 R4, RZ, RZ, 0x10 ;  /* 0x00000010ff04a424 */ /* 0x004fe200078e00ff */
[----:B---3--:R-:W-:Y:S06]  /*2710*/  @!P0 BRA `(.L_x_40) ;  /* 0x0000007c00f08947 */ /* 0x008fec0003800000 */
.L_x_104:
[----:B------:R-:W-:Y:S01]  /*2720*/  ULEA UR4, UR7, UR6, 0x4 ;  /* 0x0000000607047291 */ /* 0x000fe2000f8e20ff */
[----:B------:R-:W-:Y:S01]  /*2730*/  SEL R3, R6, R3, !P2 ;  /* 0x0000000306037207 */ /* 0x000fe20005000000 */
[----:B------:R-:W-:Y:S01]  /*2740*/  UIADD3 UR5, UPT, UPT, UR5, 0x40, URZ ;  /* 0x0000004005057890 */ /* 0x000fe2000fffe0ff */
[----:B--2---:R-:W-:Y:S01]  /*2750*/  LEA R2, R11, UR6, 0x3 ;  /* 0x000000060b027c11 */ /* 0x004fe2000f8e18ff */
[----:B------:R-:W-:Y:S01]  /*2760*/  UIADD3 UR4, UPT, UPT, UR4, 0xb0, URZ ;  /* 0x000000b004047890 */ /* 0x000fe2000fffe0ff */
[----:B------:R-:W-:Y:S01]  /*2770*/  SHF.L.U32 R5, R10, 0x1f, RZ ;  /* 0x0000001f0a057819 */ /* 0x000fe200000006ff */
[----:B------:R2:W-:Y:S01]  /*2780*/  @!P2 SYNCS.ARRIVE.TRANS64.RED RZ, [R3+URZ], R4 ;  /* 0x0000000403ffa9a7 */ /* 0x0005e200080004ff */
[----:B------:R-:W-:Y:S01]  /*2790*/  UIADD3 UR7, UPT, UPT, UR7, 0x1, URZ ;  /* 0x0000000107077890 */ /* 0x000fe2000fffe0ff */
[----:B------:R-:W-:-:S03]  /*27a0*/  VIADD R8, R8, 0x1 ;  /* 0x0000000108087836 */ /* 0x000fc60000000000 */
[----:B------:R-:W-:Y:S02]  /*27b0*/  UISETP.NE.AND UP0, UPT, UR7, 0x2, UPT ;  /* 0x000000020700788c */ /* 0x000fe4000bf05270 */
[----:B------:R-:W-:Y:S06]  /*27c0*/  UGETNEXTWORKID.BROADCAST [UR4], [UR5] ;  /* 0x00000000040073ca */ /* 0x000fec0008000100 */
[----:B------:R-:W-:Y:S01]  /*27d0*/  USEL UR4, URZ, 0x1, UP0 ;  /* 0x00000001ff047887 */ /* 0x000fe20008000000 */
[----:B------:R-:W-:Y:S01]  /*27e0*/  ISETP.NE.AND P0, PT, R8, 0x2, PT ;  /* 0x000000020800780c */ /* 0x000fe20003f05270 */
[----:B------:R-:W-:Y:S01]  /*27f0*/  USEL UR7, UR7, URZ, UP0 ;  /* 0x000000ff07077287 */ /* 0x000fe20008000000 */
[----:B------:R-:W3:Y:S03]  /*2800*/  SYNCS.PHASECHK.TRANS64.TRYWAIT P1, [R2+URZ+0x40], R5 ;  /* 0x00004005020075a7 */ /* 0x000ee600080211ff */
[----:B------:R-:W-:Y:S01]  /*2810*/  LOP3.LUT R12, R12, UR4, RZ, 0x3c, !PT ;  /* 0x000000040c0c7c12 */ /* 0x000fe2000f8e3cff */
[----:B--23--:R-:W-:Y:S07]  /*2820*/  @!P1 BRA `(.L_x_41) ;  /* 0x0000007c00c49947 */ /* 0x00cfee0003800000 */
.L_x_105:
[C---:B------:R-:W-:Y:S01]  /*2830*/  LEA R4, R11.reuse, UR6, 0x4 ;  /* 0x000000060b047c11 */ /* 0x040fe2000f8e20ff */
[----:B--2---:R-:W-:Y:S01]  /*2840*/  VIADD R2, R2, 0x50 ;  /* 0x0000005002027836 */ /* 0x004fe20000000000 */
[----:B------:R-:W-:Y:S01]  /*2850*/  SEL R8, R8, RZ, P0 ;  /* 0x000000ff08087207 */ /* 0x000fe20000000000 */
[----:B------:R-:W-:-:S03]  /*2860*/  VIADD R11, R11, 0x1 ;  /* 0x000000010b0b7836 */ /* 0x000fc60000000000 */
[----:B------:R-:W2:Y:S01]  /*2870*/  LDS.128 R4, [R4+0xb0] ;  /* 0x0000b00004047984 */ /* 0x000ea20000000c00 */
[----:B------:R-:W-:Y:S02]  /*2880*/  PRMT R2, RZ, 0x654, R2 ;  /* 0x00000654ff027816 */ /* 0x000fe40000000002 */
[C---:B------:R-:W-:Y:S01]  /*2890*/  ISETP.NE.AND P1, PT, R11.reuse, 0x2, PT ;  /* 0x000000020b00780c */ /* 0x040fe20003f25270 */
[----:B------:R-:W-:Y:S01]  /*28a0*/  @!PT LDS RZ, [RZ] ;  /* 0x00000000fffff984 */ /* 0x000fe20000000800 */
[----:B------:R-:W-:Y:S01]  /*28b0*/  @!PT LDS RZ, [RZ] ;  /* 0x00000000fffff984 */ /* 0x000fe20000000800 */
[----:B------:R-:W-:Y:S01]  /*28c0*/  @!PT LDS RZ, [RZ] ;  /* 0x00000000fffff984 */ /* 0x000fe20000000800 */
[----:B------:R-:W-:Y:S01]  /*28d0*/  @!PT LDS RZ, [RZ] ;  /* 0x00000000fffff984 */ /* 0x000fe20000000800 */
[----:B------:R3:W-:Y:S06]  /*28e0*/  MEMBAR.ALL.CTA ;  /* 0x0000000000007992 */ /* 0x0007ec0000008000 */
[----:B---3--:R-:W3:Y:S01]  /*28f0*/  FENCE.VIEW.ASYNC.S ;  /* 0x00000000000073c6 */ /* 0x008ee20000000000 */
[----:B------:R-:W-:Y:S01]  /*2900*/  SEL R11, R11, RZ, P1 ;  /* 0x000000ff0b0b7207 */ /* 0x000fe20000800000 */
[----:B---3--:R3:W-:Y:S01]  /*2910*/  SYNCS.ARRIVE.TRANS64.RED.A1T0 RZ, [R2+URZ], RZ ;  /* 0x000000ff02ff79a7 */ /* 0x0087e200081004ff */
[----:B--2---:R-:W-:-:S02]  /*2920*/  LOP3.LUT P3, RZ, R6, 0x1, RZ, 0xc0, !PT ;  /* 0x0000000106ff7812 */ /* 0x004fc4000786c0ff */
[----:B------:R-:W-:-:S04]  /*2930*/  SEL R5, RZ, 0x1, P1 ;  /* 0x00000001ff057807 */ /* 0x000fc80000800000 */
[----:B------:R-:W-:Y:S02]  /*2940*/  LOP3.LUT R10, R10, R5, RZ, 0x3c, !PT ;  /* 0x000000050a0a7212 */ /* 0x000fe400078e3cff */
[----:B---3--:R-:W-:-:S04]  /*2950*/  SEL R2, RZ, 0x1, P0 ;  /* 0x00000001ff027807 */ /* 0x008fc80000000000 */
[----:B------:R-:W-:Y:S01]  /*2960*/  LOP3.LUT R9, R9, R2, RZ, 0x3c, !PT ;  /* 0x0000000209097212 */ /* 0x000fe200078e3cff */
[----:B------:R-:W-:Y:S06]  /*2970*/  @P3 BRA `(.L_x_42) ;  /* 0xfffffffc002c3947 */ /* 0x000fec000383ffff */
[----:B------:R-:W-:Y:S01]  /*2980*/  ULEA UR5, UR7, UR6, 0x3 ;  /* 0x0000000607057291 */ /* 0x000fe2000f8e18ff */
[----:B------:R-:W-:-:S08]  /*2990*/  SHF.L.U32 R3, R12, 0x1f, RZ ;  /* 0x0000001f0c037819 */ /* 0x000fd000000006ff */
[----:B------:R-:W2:Y:S02]  /*29a0*/  SYNCS.PHASECHK.TRANS64 P0, [UR5+0x50], R3 ;  /* 0x00005003ff0075a7 */ /* 0x000ea40008001005 */
[----:B--2---:R-:W-:Y:S05]  /*29b0*/  @P0 BRA `(.L_x_43) ;  /* 0x0000000000080947 */ /* 0x004fea0003800000 */
[----:B------:R-:W2:Y:S02]  /*29c0*/  SYNCS.PHASECHK.TRANS64.TRYWAIT P0, [UR5+0x50], R3 ;  /* 0x00005003ff0075a7 */ /* 0x000ea40008001105 */
[----:B--2---:R-:W-:Y:S05]  /*29d0*/  @!P0 BRA `(.L_x_44) ;  /* 0x0000007c006c8947 */ /* 0x004fea0003800000 */
.L_x_43:
[----:B------:R-:W-:-:S04]  /*29e0*/  UIADD3 UR4, UPT, UPT, UR7, 0x1, URZ ;  /* 0x0000000107047890 */ /* 0x000fc8000fffe0ff */
[----:B------:R-:W-:-:S04]  /*29f0*/  UISETP.NE.AND UP0, UPT, UR4, 0x2, UPT ;  /* 0x000000020400788c */ /* 0x000fc8000bf05270 */
[----:B------:R-:W-:Y:S02]  /*2a00*/  USEL UR8, URZ, 0x1, UP0 ;  /* 0x00000001ff087887 */ /* 0x000fe40008000000 */
[----:B------:R-:W-:-:S04]  /*2a10*/  USEL UR4, UR4, URZ, UP0 ;  /* 0x000000ff04047287 */ /* 0x000fc80008000000 */
[----:B------:R-:W-:Y:S01]  /*2a20*/  ULEA UR4, UR4, UR6, 0x3 ;  /* 0x0000000604047291 */ /* 0x000fe2000f8e18ff */
[----:B--2---:R-:W-:-:S04]  /*2a30*/  LOP3.LUT R3, R12, UR8, RZ, 0x3c, !PT ;  /* 0x000000080c037c12 */ /* 0x004fc8000f8e3cff */
[----:B------:R-:W-:-:S04]  /*2a40*/  SHF.L.U32 R0, R3, 0x1f, RZ ;  /* 0x0000001f03007819 */ /* 0x000fc800000006ff */
[----:B------:R-:W2:Y:S02]  /*2a50*/  SYNCS.PHASECHK.TRANS64 P0, [UR4+0x50], R0 ;  /* 0x00005000ff0075a7 */ /* 0x000ea40008001004 */
[----:B-12---:R-:W-:Y:S05]  /*2a60*/  @P0 EXIT ;  /* 0x000000000000094d */ /* 0x006fea0003800000 */
[----:B------:R-:W-:Y:S02]  /*2a70*/  SHF.L.U32 R3, R3, 0x1f, RZ ;  /* 0x0000001f03037819 */ /* 0x000fe400000006ff */
[----:B------:R-:W-:-:S07]  /*2a80*/  MOV R0, UR4 ;  /* 0x0000000400007c02 */ /* 0x000fce0008000f00 */
.L_x_45:
[----:B-1----:R1:W2:Y:S02]  /*2a90*/  SYNCS.PHASECHK.TRANS64.TRYWAIT P0, [R0+URZ+0x50], R3 ;  /* 0x00005003000075a7 */ /* 0x0022a400080011ff */
[----:B--2---:R-:W-:Y:S05]  /*2aa0*/  @!P0 NANOSLEEP.SYNCS 0x989680 ;  /* 0x009896800000895d */ /* 0x004fea0003900000 */
[----:B------:R-:W2:Y:S02]  /*2ab0*/  @!P0 SYNCS.PHASECHK.TRANS64 P0, [R0+URZ+0x50], R3 ;  /* 0x00005003000085a7 */ /* 0x000ea400080010ff */
[----:B--2---:R-:W-:Y:S05]  /*2ac0*/  @P0 EXIT ;  /* 0x000000000000094d */ /* 0x004fea0003800000 */
[----:B------:R-:W-:Y:S05]  /*2ad0*/  BRA `(.L_x_45) ;  /* 0xfffffffc00ec7947 */ /* 0x000fea000383ffff */
.L_x_38:
[----:B------:R-:W-:-:S09]  /*2ae0*/  UISETP.NE.AND UP0, UPT, UR12, URZ, UPT ;  /* 0x000000ff0c00728c */ /* 0x000fd2000bf05270 */
[----:B------:R-:W-:Y:S05]  /*2af0*/  BRA.U UP0, `(.L_x_46) ;  /* 0x0000000d00dc7547 */ /* 0x000fea000b800000 */
[----:B------:R-:W-:Y:S01]  /*2b00*/  UMOV UR4, 0x40 ;  /* 0x0000004000047882 */ /* 0x000fe20000000000 */
[----:B------:R-:W-:Y:S01]  /*2b10*/  NOP ;  /* 0x0000000000007918 */ /* 0x000fe20000000000 */
[----:B------:R-:W-:Y:S01]  /*2b20*/  ULEA UR4, UR5, UR4, 0x18 ;  /* 0x0000000405047291 */ /* 0x000fe2000f8ec0ff */
[----:B------:R-:W-:Y:S02]  /*2b30*/  UMOV UR6, 0x400 ;  /* 0x0000040000067882 */ /* 0x000fe40000000000 */
[----:B------:R-:W-:-:S06]  /*2b40*/  ULEA UR6, UR5, UR6, 0x18 ;  /* 0x0000000605067291 */ /* 0x000fcc000f8ec0ff */
[----:B------:R-:W2:Y:S02]  /*2b50*/  LDS.U8 R0, [UR4+0x1c] ;  /* 0x00001c04ff007984 */ /* 0x000ea40008000000 */
[----:B--2---:R-:W-:-:S13]  /*2b60*/  ISETP.NE.AND P0, PT, R0, RZ, PT ;  /* 0x000000ff0000720c */ /* 0x004fda0003f05270 */
[----:B------:R-:W-:Y:S05]  /*2b70*/  @P0 BRA `(.L_x_47) ;  /* 0x0000000000580947 */ /* 0x000fea0003800000 */
[----:B------:R-:W-:-:S13]  /*2b80*/  ELECT P0, URZ, PT ;  /* 0x0000000000ff782f */ /* 0x000fda0003800000 */
[----:B------:R-:W-:Y:S05]  /*2b90*/  @!P0 BRA `(.L_x_48) ;  /* 0x0000000000608947 */ /* 0x000fea0003800000 */
[----:B------:R-:W-:Y:S01]  /*2ba0*/  UMOV UR5, 0x10 ;  /* 0x0000001000057882 */ /* 0x000fe20000000000 */
[----:B------:R-:W-:Y:S01]  /*2bb0*/  HFMA2 R0, -RZ, RZ, 0, 5.9604644775390625e-08 ;  /* 0x00000001ff007431 */ /* 0x000fe200000001ff */
[----:B------:R-:W-:-:S03]  /*2bc0*/  MOV R2, 0xffff ;  /* 0x0000ffff00027802 */ /* 0x000fc60000000f00 */
[----:B------:R-:W-:Y:S04]  /*2bd0*/  DEPBAR.LE SB2, 0x36 ;  /* 0x0000ad800000791a */ /* 0x000fe80000000000 */
[----:B------:R-:W2:Y:S02]  /*2be0*/  UTCATOMSWS.FIND_AND_SET.ALIGN UP0, UR5, UR5 ;  /* 0x00000005000575e3 */ /* 0x000ea40008000800 */
[----:B--2---:R-:W-:Y:S01]  /*2bf0*/  MOV R3, UR5 ;  /* 0x0000000500037c02 */ /* 0x004fe20008000f00 */
[----:B------:R-:W-:Y:S06]  /*2c00*/  BRA.U UP0, `(.L_x_49) ;  /* 0x0000000100187547 */ /* 0x000fec000b800000 */
.L_x_50:
[----:B------:R-:W-:Y:S05]  /*2c10*/  NANOSLEEP 0x64 ;  /* 0x000000640000795d */ /* 0x000fea0003800000 */
[----:B------:R-:W-:-:S05]  /*2c20*/  UMOV UR5, 0x10 ;  /* 0x0000001000057882 */ /* 0x000fca0000000000 */
[----:B------:R-:W-:Y:S04]  /*2c30*/  DEPBAR.LE SB2, 0x36 ;  /* 0x0000ad800000791a */ /* 0x000fe80000000000 */
[----:B------:R-:W2:Y:S02]  /*2c40*/  UTCATOMSWS.FIND_AND_SET.ALIGN UP0, UR5, UR5 ;  /* 0x00000005000575e3 */ /* 0x000ea40008000800 */
[----:B--2---:R-:W-:Y:S01]  /*2c50*/  MOV R3, UR5 ;  /* 0x0000000500037c02 */ /* 0x004fe20008000f00 */
[----:B------:R-:W-:Y:S05]  /*2c60*/  BRA.U !UP0, `(.L_x_50) ;  /* 0xfffffffd08e87547 */ /* 0x000fea000b83ffff */
.L_x_49:
[-C--:B------:R-:W-:Y:S02]  /*2c70*/  SHF.L.U32 R2, R2, R3.reuse, RZ ;  /* 0x0000000302027219 */ /* 0x080fe400000006ff */
[----:B------:R-:W-:Y:S01]  /*2c80*/  SHF.L.U32 R0, R0, R3, RZ ;  /* 0x0000000300007219 */ /* 0x000fe200000006ff */
[----:B------:R-:W-:Y:S02]  /*2c90*/  IMAD.SHL.U32 R3, R3, 0x20, RZ ;  /* 0x0000002003037824 */ /* 0x000fe400078e00ff */
[----:B------:R2:W-:Y:S04]  /*2ca0*/  ATOMS.OR RZ, [UR4+0x14], R2 ;  /* 0x00001402ffff798c */ /* 0x0005e8000b000004 */
[----:B------:R2:W-:Y:S04]  /*2cb0*/  ATOMS.OR RZ, [UR4+0x18], R0 ;  /* 0x00001800ffff798c */ /* 0x0005e8000b000004 */
[----:B------:R2:W-:Y:S01]  /*2cc0*/  STS [UR6+0xd0], R3 ;  /* 0x0000d003ff007988 */ /* 0x0005e20008000806 */
[----:B------:R-:W-:Y:S05]  /*2cd0*/  BRA `(.L_x_48) ;  /* 0x0000000000107947 */ /* 0x000fea0003800000 */
.L_x_47:
[----:B------:R-:W-:Y:S02]  /*2ce0*/  MOV R0, 0xffffffff ;  /* 0xffffffff00007802 */ /* 0x000fe40000000f00 */
[----:B------:R-:W-:-:S03]  /*2cf0*/  MOV R2, 0x2d20 ;  /* 0x00002d2000027802 */ /* 0x000fc60000000f00 */
[----:B------:R2:W-:Y:S04]  /*2d00*/  STS [UR6+0xd0], R0 ;  /* 0x0000d000ff007988 */ /* 0x0005e80008000806 */
[----:B-12---:R-:W-:Y:S05]  /*2d10*/  CALL.REL.NOINC `($__internal_1_$__cuda_sm10x_tcgen05_guardrail_trap_phase_invalid_during_alloc) ;  /* 0x0000007c00c07944 */ /* 0x006fea0003c00000 */
.L_x_48:
[----:B------:R-:W-:Y:S05]  /*2d20*/  WARPSYNC.ALL ;  /* 0x0000000000007948 */ /* 0x000fea0003800000 */
[----:B------:R-:W3:Y:S01]  /*2d30*/  S2UR UR9, SR_CgaCtaId ;  /* 0x00000000000979c3 */ /* 0x000ee20000008800 */
[----:B------:R-:W-:Y:S01]  /*2d40*/  UMOV UR4, 0x400 ;  /* 0x0000040000047882 */ /* 0x000fe20000000000 */
[----:B------:R-:W-:-:S06]  /*2d50*/  NOP ;  /* 0x0000000000007918 */ /* 0x000fcc0000000000 */
[----:B------:R-:W-:Y:S06]  /*2d60*/  BAR.ARV 0x6, 0xa0 ;  /* 0x0182800000007b1d */ /* 0x000fec0000002000 */
[----:B------:R-:W4:Y:S01]  /*2d70*/  LDCU UR5, c[0x0][0x38c] ;  /* 0x00007180ff0577ac */ /* 0x000f220008000800 */
[----:B------:R-:W-:Y:S01]  /*2d80*/  IMAD.MOV.U32 R11, RZ, RZ, 0x1 ;  /* 0x00000001ff0b7424 */ /* 0x000fe200078e00ff */
[----:B------:R-:W-:Y:S01]  /*2d90*/  CS2R R8, SRZ ;  /* 0x0000000000087805 */ /* 0x000fe2000001ff00 */
[----:B------:R-:W-:Y:S01]  /*2da0*/  IMAD.MOV.U32 R10, RZ, RZ, RZ ;  /* 0x000000ffff0a7224 */ /* 0x000fe200078e00ff */
[----:B------:R-:W-:Y:S01]  /*2db0*/  UMOV UR12, URZ ;  /* 0x000000ff000c7c82 */ /* 0x000fe20008000000 */
[----:B------:R-:W-:Y:S01]  /*2dc0*/  UMOV UR11, URZ ;  /* 0x000000ff000b7c82 */ /* 0x000fe20008000000 */
[----:B------:R-:W-:Y:S01]  /*2dd0*/  UMOV UR30, 0x0 ;  /* 0x00000000001e7882 */ /* 0x000fe20000000000 */
[----:B------:R-:W-:Y:S01]  /*2de0*/  UMOV UR31, 0x82c04a0 ;  /* 0x082c04a0001f7882 */ /* 0x000fe20000000000 */
[----:B------:R-:W-:Y:S01]  /*2df0*/  UMOV UR28, 0x0 ;  /* 0x00000000001c7882 */ /* 0x000fe20000000000 */
[----:B------:R-:W-:Y:S01]  /*2e00*/  UMOV UR29, 0x82c04a0 ;  /* 0x082c04a0001d7882 */ /* 0x000fe20000000000 */
[----:B---3--:R-:W-:Y:S01]  /*2e10*/  ULEA UR9, UR9, UR4, 0x18 ;  /* 0x0000000409097291 */ /* 0x008fe2000f8ec0ff */
[----:B------:R-:W3:Y:S03]  /*2e20*/  LDCU UR4, c[0x0][0x38c] ;  /* 0x00007180ff0477ac */ /* 0x000ee60008000800 */
[----:B------:R-:W-:Y:S01]  /*2e30*/  UIADD3 UR10, UPT, UPT, UR9, 0xb180, URZ ;  /* 0x0000b180090a7890 */ /* 0x000fe2000fffe0ff */
[----:B------:R-:W-:-:S04]  /*2e40*/  UMOV UR26, 0x0 ;  /* 0x00000000001a7882 */ /* 0x000fc80000000000 */
[----:B--2---:R-:W1:Y:S01]  /*2e50*/  LDS R0, [UR9+0xd0] ;  /* 0x0000d009ff007984 */ /* 0x004e620008000800 */
[----:B------:R-:W-:Y:S01]  /*2e60*/  USHF.R.U32.HI UR10, URZ, 0x4, UR10 ;  /* 0x00000004ff0a7899 */ /* 0x000fe2000801160a */
[----:B------:R-:W-:Y:S01]  /*2e70*/  UMOV UR27, 0x82c04a0 ;  /* 0x082c04a0001b7882 */ /* 0x000fe20000000000 */
[----:B------:R-:W-:Y:S02]  /*2e80*/  UMOV UR24, 0x0 ;  /* 0x0000000000187882 */ /* 0x000fe40000000000 */
[----:B------:R-:W-:Y:S01]  /*2e90*/  ULOP3.LUT UR10, UR10, 0x3fff, URZ, 0xc0, !UPT ;  /* 0x00003fff0a0a7892 */ /* 0x000fe2000f8ec0ff */
[----:B------:R-:W-:Y:S01]  /*2ea0*/  UMOV UR25, 0x82c04a0 ;  /* 0x082c04a000197882 */ /* 0x000fe20000000000 */
[----:B------:R-:W-:Y:S01]  /*2eb0*/  UMOV UR22, 0x0 ;  /* 0x0000000000167882 */ /* 0x000fe20000000000 */
[----:B------:R-:W-:Y:S01]  /*2ec0*/  UMOV UR23, 0x82c04a0 ;  /* 0x082c04a000177882 */ /* 0x000fe20000000000 */
[----:B------:R-:W-:Y:S01]  /*2ed0*/  UMOV UR20, 0x0 ;  /* 0x0000000000147882 */ /* 0x000fe20000000000 */
[----:B---3--:R-:W-:Y:S01]  /*2ee0*/  UIADD3 UR4, UPT, UPT, UR4, 0xff, URZ ;  /* 0x000000ff04047890 */ /* 0x008fe2000fffe0ff */
[----:B------:R-:W-:Y:S01]  /*2ef0*/  UMOV UR21, 0x82c04a0 ;  /* 0x082c04a000157882 */ /* 0x000fe20000000000 */
[----:B------:R-:W-:-:S02]  /*2f00*/  ULOP3.LUT UR10, UR10, 0x10000, URZ, 0xfc, !UPT ;  /* 0x000100000a0a7892 */ /* 0x000fc4000f8efcff */
[----:B------:R-:W-:Y:S02]  /*2f10*/  USHF.R.S32.HI UR8, URZ, 0x1f, UR4 ;  /* 0x0000001fff087899 */ /* 0x000fe40008011404 */
[----:B----4-:R-:W-:Y:S02]  /*2f20*/  UISETP.GE.AND UP4, UPT, UR5, 0x1, UPT ;  /* 0x000000010500788c */ /* 0x010fe4000bf86270 */
[----:B------:R-:W-:Y:S02]  /*2f30*/  ULEA.HI UR8, UR8, UR4, URZ, 0x8 ;  /* 0x0000000408087291 */ /* 0x000fe4000f8f40ff */
[----:B------:R-:W-:Y:S02]  /*2f40*/  UIADD3 UR4, UPT, UPT, UR9, 0x1b180, URZ ;  /* 0x0001b18009047890 */ /* 0x000fe4000fffe0ff */
[----:B------:R-:W-:Y:S02]  /*2f50*/  USHF.R.S32.HI UR8, URZ, 0x8, UR8 ;  /* 0x00000008ff087899 */ /* 0x000fe40008011408 */
[----:B------:R-:W-:-:S02]  /*2f60*/  USHF.R.U32.HI UR4, URZ, 0x4, UR4 ;  /* 0x00000004ff047899 */ /* 0x000fc40008011604 */
[----:B------:R-:W-:Y:S02]  /*2f70*/  UISETP.LT.AND UP0, UPT, UR8, 0x1, UPT ;  /* 0x000000010800788c */ /* 0x000fe4000bf01270 */
[----:B------:R-:W-:Y:S02]  /*2f80*/  ULOP3.LUT UR4, UR4, 0x3fff, URZ, 0xc0, !UPT ;  /* 0x00003fff04047892 */ /* 0x000fe4000f8ec0ff */
[----:B------:R-:W-:Y:S02]  /*2f90*/  USEL UR16, UR8, 0x1, !UP0 ;  /* 0x0000000108107887 */ /* 0x000fe4000c000000 */
[----:B------:R-:W-:Y:S02]  /*2fa0*/  ULOP3.LUT UR4, UR4, 0x10000, URZ, 0xfc, !UPT ;  /* 0x0001000004047892 */ /* 0x000fe4000f8efcff */
[----:B------:R-:W-:Y:S01]  /*2fb0*/  UIADD3 UR16, UPT, UPT, -UR16, URZ, URZ ;  /* 0x000000ff10107290 */ /* 0x000fe2000fffe1ff */
[----:B------:R-:W-:Y:S01]  /*2fc0*/  UMOV UR34, 0x0 ;  /* 0x0000000000227882 */ /* 0x000fe20000000000 */
[----:B------:R-:W-:Y:S01]  /*2fd0*/  UMOV UR35, 0x82c04a0 ;  /* 0x082c04a000237882 */ /* 0x000fe20000000000 */
[----:B-1----:R-:W-:Y:S01]  /*2fe0*/  R2UR UR13, R0 ;  /* 0x00000000000d72ca */ /* 0x002fe200000e0000 */
[----:B------:R-:W-:Y:S01]  /*2ff0*/  UMOV UR32, 0x0 ;  /* 0x0000000000207882 */ /* 0x000fe20000000000 */
[----:B------:R-:W-:-:S13]  /*3000*/  UMOV UR33, 0x82c04a0 ;  /* 0x082c04a000217882 */ /* 0x000fda0000000000 */
.L_x_57:
[----:B------:R-:W-:Y:S02]  /*3010*/  LEA R0, R10, UR9, 0x3 ;  /* 0x000000090a007c11 */ /* 0x000fe4000f8e18ff */
[----:B------:R-:W-:Y:S02]  /*3020*/  SHF.L.U32 R5, R9, 0x1f, RZ ;  /* 0x0000001f09057819 */ /* 0x000fe400000006ff */
[----:B------:R-:W-:Y:S01]  /*3030*/  PLOP3.LUT P0, PT, PT, PT, UP4, 0x80, 0x8 ;  /* 0x000000000008781c */ /* 0x000fe20003f0f048 */
[----:B------:R-:W-:Y:S01]  /*3040*/  VIADD R3, R0, 0x50 ;  /* 0x0000005000037836 */ /* 0x000fe20000000000 */
[----:B-1----:R-:W1:Y:S02]  /*3050*/  SYNCS.PHASECHK.TRANS64.TRYWAIT P1, [R0+URZ+0x40], R5 ;  /* 0x00004005000075a7 */ /* 0x002e6400080211ff */
[----:B-1----:R-:W-:Y:S09]  /*3060*/  @!P1 BRA `(.L_x_51) ;  /* 0x0000007400e09947 */ /* 0x002ff20003800000 */
.L_x_107:
[----:B------:R-:W-:Y:S01]  /*3070*/  LEA R4, R10, UR9, 0x4 ;  /* 0x000000090a047c11 */ /* 0x000fe2000f8e20ff */
[----:B------:R-:W-:Y:S01]  /*3080*/  @UP4 ULEA UR5, UR11, UR9, 0x3 ;  /* 0x000000090b054291 */ /* 0x000fe2000f8e18ff */
[----:B------:R-:W-:Y:S01]  /*3090*/  PLOP3.LUT P1, PT, PT, PT, PT, 0x80, 0x8 ;  /* 0x000000000008781c */ /* 0x000fe20003f2f070 */
[----:B------:R-:W-:Y:S01]  /*30a0*/  ULEA UR14, UR12, UR9, 0x3 ;  /* 0x000000090c0e7291 */ /* 0x000fe2000f8e18ff */
[----:B------:R-:W-:Y:S01]  /*30b0*/  PRMT R3, RZ, 0x654, R3 ;  /* 0x00000654ff037816 */ /* 0x000fe20000000003 */
[----:B------:R-:W-:Y:S01]  /*30c0*/  UIMAD UR15, UR12, 0xb0, UR13 ;  /* 0x000000b00c0f78a4 */ /* 0x000fe2000f8e020d */
[----:B-1----:R-:W1:Y:S01]  /*30d0*/  LDS.128 R4, [R4+0xb0] ;  /* 0x0000b00004047984 */ /* 0x002e620000000c00 */
[----:B------:R-:W-:Y:S02]  /*30e0*/  @P0 SHF.L.U32 R2, R8, 0x1f, RZ ;  /* 0x0000001f08020819 */ /* 0x000fe400000006ff */
[----:B------:R-:W-:Y:S01]  /*30f0*/  SHF.L.U32 R0, R11, 0x1f, RZ ;  /* 0x0000001f0b007819 */ /* 0x000fe200000006ff */
[----:B------:R-:W-:Y:S01]  /*3100*/  @!PT LDS RZ, [RZ] ;  /* 0x00000000fffff984 */ /* 0x000fe20000000800 */
[----:B------:R-:W-:Y:S01]  /*3110*/  @!PT LDS RZ, [RZ] ;  /* 0x00000000fffff984 */ /* 0x000fe20000000800 */
[----:B------:R-:W-:Y:S01]  /*3120*/  @!PT LDS RZ, [RZ] ;  /* 0x00000000fffff984 */ /* 0x000fe20000000800 */
[----:B------:R-:W-:Y:S01]  /*3130*/  @!PT LDS RZ, [RZ] ;  /* 0x00000000fffff984 */ /* 0x000fe20000000800 */
[----:B------:R2:W-:Y:S06]  /*3140*/  MEMBAR.ALL.CTA ;  /* 0x0000000000007992 */ /* 0x0005ec0000008000 */
[----:B--2---:R-:W2:Y:S02]  /*3150*/  FENCE.VIEW.ASYNC.S ;  /* 0x00000000000073c6 */ /* 0x004ea40000000000 */
[----:B--2---:R2:W-:Y:S01]  /*3160*/  SYNCS.ARRIVE.TRANS64.RED.A1T0 RZ, [R3+URZ], RZ ;  /* 0x000000ff03ff79a7 */ /* 0x0045e200081004ff */
[----:B------:R2:W3:Y:S01]  /*3170*/  @P0 SYNCS.PHASECHK.TRANS64.TRYWAIT P1, [UR5], R2 ;  /* 0x00000002ff0005a7 */ /* 0x0004e20008021105 */
[----:B------:R-:W4:Y:S02]  /*3180*/  SYNCS.PHASECHK.TRANS64.TRYWAIT P0, [UR14+0x70], R0 ;  /* 0x00007000ff0075a7 */ /* 0x000f24000800110e */
[----:B-1234-:R-:W-:Y:S05]  /*3190*/  @!P0 BRA `(.L_x_52) ;  /* 0x0000007400a88947 */ /* 0x01efea0003800000 */
.L_x_109:
[----:B------:R-:W-:Y:S01]  /*31a0*/  IADD3 R10, PT, PT, R10, 0x1, RZ ;  /* 0x000000010a0a7810 */ /* 0x000fe20007ffe0ff */
[----:B------:R-:W-:Y:S06]  /*31b0*/  BRA.U !UP4, `(.L_x_53) ;  /* 0x000000050c107547 */ /* 0x000fec000b800000 */
[----:B------:R-:W-:Y:S01]  /*31c0*/  UPLOP3.LUT UP2, UPT, UPT, UPT, UPT, 0x40, 0x4 ;  /* 0x000000000004789c */ /* 0x000fe20003f4e870 */
[----:B------:R-:W-:Y:S01]  /*31d0*/  UMOV UR18, UR16 ;  /* 0x0000001000127c82 */ /* 0x000fe20008000000 */
[----:B------:R-:W-:Y:S01]  /*31e0*/  UMOV UR17, UR8 ;  /* 0x0000000800117c82 */ /* 0x000fe20008000000 */
[----:B------:R-:W-:-:S08]  /*31f0*/  UMOV UR5, UR11 ;  /* 0x0000000b00057c82 */ /* 0x000fd00008000000 */
.L_x_56:
[----:B------:R-:W-:Y:S02]  /*3200*/  UIADD3 UR18, UPT, UPT, UR18, 0x1, URZ ;  /* 0x0000000112127890 */ /* 0x000fe4000fffe0ff */
[----:B--2---:R-:W-:Y:S02]  /*3210*/  ULEA UR19, UR5, UR9, 0x3 ;  /* 0x0000000905137291 */ /* 0x004fe4000f8e18ff */
[----:B------:R-:W-:Y:S01]  /*3220*/  UISETP.NE.AND UP3, UPT, UR18, URZ, UPT ;  /* 0x000000ff1200728c */ /* 0x000fe2000bf65270 */
[----:B---3--:R-:W-:Y:S10]  /*3230*/  @P1 BRA `(.L_x_54) ;  /* 0x00000000000c1947 */ /* 0x008ff40003800000 */
[----:B-1----:R-:W-:Y:S04]  /*3240*/  SHF.L.U32 R3, R8, 0x1f, RZ ;  /* 0x0000001f08037819 */ /* 0x002fe800000006ff */
[----:B------:R-:W1:Y:S02]  /*3250*/  SYNCS.PHASECHK.TRANS64.TRYWAIT P0, [UR19], R3 ;  /* 0x00000003ff0075a7 */ /* 0x000e640008001113 */
[----:B-1----:R-:W-:Y:S05]  /*3260*/  @!P0 BRA `(.L_x_55) ;  /* 0x00000074008c8947 */ /* 0x002fea0003800000 */
.L_x_54:
[----:B------:R-:W-:Y:S01]  /*3270*/  UISETP.NE.AND UP0, UPT, UR17, 0x1, UPT ;  /* 0x000000011100788c */ /* 0x000fe2000bf05270 */
[----:B------:R-:W-:Y:S01]  /*3280*/  PLOP3.LUT P1, PT, PT, PT, PT, 0x80, 0x8 ;  /* 0x000000000008781c */ /* 0x000fe20003f2f070 */
[----:B------:R-:W-:Y:S02]  /*3290*/  UIADD3 UR11, UPT, UPT, UR5, 0x1, URZ ;  /* 0x00000001050b7890 */ /* 0x000fe4000fffe0ff */
[----:B------:R-:W-:Y:S02]  /*32a0*/  UIMAD UR6, UR5, 0xb00, UR4 ;  /* 0x00000b00050678a4 */ /* 0x000fe4000f8e0204 */
[----:B------:R-:W-:Y:S01]  /*32b0*/  UISETP.NE.AND UP1, UPT, UR11, 0x2, UPT ;  /* 0x000000020b00788c */ /* 0x000fe2000bf25270 */
[----:B------:R-:W-:Y:S01]  /*32c0*/  PLOP3.LUT P0, PT, PT, PT, UP0, 0x80, 0x8 ;  /* 0x000000000008781c */ /* 0x000fe20003f0f008 */
[----:B------:R-:W-:Y:S02]  /*32d0*/  ULEA UR64, UR5, UR10, 0xb ;  /* 0x0000000a05407291 */ /* 0x000fe4000f8e58ff */
[----:B------:R-:W-:Y:S02]  /*32e0*/  USEL UR37, URZ, 0x1, UP1 ;  /* 0x00000001ff257887 */ /* 0x000fe40008800000 */
[----:B------:R-:W-:Y:S02]  /*32f0*/  USEL UR11, UR11, URZ, UP1 ;  /* 0x000000ff0b0b7287 */ /* 0x000fe40008800000 */
[----:B------:R-:W-:Y:S02]  /*3300*/  UIADD3 UR62, UPT, UPT, UR6, 0x2, URZ ;  /* 0x00000002063e7890 */ /* 0x000fe4000fffe0ff */
[----:B------:R-:W-:Y:S01]  /*3310*/  @UP0 ULEA UR36, UR11, UR9, 0x3 ;  /* 0x000000090b240291 */ /* 0x000fe2000f8e18ff */
[----:B------:R-:W-:Y:S01]  /*3320*/  LOP3.LUT R8, R8, UR37, RZ, 0x3c, !PT ;  /* 0x0000002508087c12 */ /* 0x000fe2000f8e3cff */
[----:B------:R-:W-:Y:S02]  /*3330*/  UIADD3 UR60, UPT, UPT, UR64, 0x2, URZ ;  /* 0x00000002403c7890 */ /* 0x000fe4000fffe0ff */
[----:B------:R-:W-:Y:S01]  /*3340*/  UIADD3 UR58, UPT, UPT, UR6, 0x4, URZ ;  /* 0x00000004063a7890 */ /* 0x000fe2000fffe0ff */
[----:B-1----:R-:W-:Y:S01]  /*3350*/  @P0 SHF.L.U32 R0, R8, 0x1f, RZ ;  /* 0x0000001f08000819 */ /* 0x002fe200000006ff */
[----:B------:R-:W-:Y:S02]  /*3360*/  UIADD3 UR56, UPT, UPT, UR64, 0x4, URZ ;  /* 0x0000000440387890 */ /* 0x000fe4000fffe0ff */
[----:B------:R-:W-:Y:S01]  /*3370*/  UIADD3 UR54, UPT, UPT, UR6, 0x6, URZ ;  /* 0x0000000606367890 */ /* 0x000fe2000fffe0ff */
[----:B------:R2:W3:Y:S01]  /*3380*/  @P0 SYNCS.PHASECHK.TRANS64.TRYWAIT P1, [UR36], R0 ;  /* 0x00000000ff0005a7 */ /* 0x0004e20008021124 */
[----:B------:R-:W-:Y:S02]  /*3390*/  UIADD3 UR52, UPT, UPT, UR64, 0x6, URZ ;  /* 0x0000000640347890 */ /* 0x000fe4000fffe0ff */
        /* <DEDUP_REMOVED lines=9> */
[----:B------:R-:W-:Y:S01]  /*3430*/  UIADD3 UR17, UPT, UPT, UR17, -0x1, URZ ;  /* 0xffffffff11117890 */ /* 0x000fe2000fffe0ff */
[----:B------:R-:W-:Y:S01]  /*3440*/  UMOV UR7, 0x40004040 ;  /* 0x4000404000077882 */ /* 0x000fe20000000000 */
[----:B------:R-:W-:Y:S01]  /*3450*/  UMOV UR65, 0x40004040 ;  /* 0x4000404000417882 */ /* 0x000fe20000000000 */
[----:B------:R-:W-:Y:S01]  /*3460*/  UMOV UR63, 0x40004040 ;  /* 0x40004040003f7882 */ /* 0x000fe20000000000 */
[----:B------:R2:W-:Y:S01]  /*3470*/  UTCIMMA gdesc[UR64], gdesc[UR6], tmem[UR15], tmem[UR30], idesc[UR31], UP2 ;  /* 0x00ff1e06400075ea */ /* 0x0005e2000900010f */
[----:B------:R-:W-:Y:S01]  /*3480*/  UPLOP3.LUT UP2, UPT, UPT, UPT, UPT, 0x80, 0x8 ;  /* 0x000000000008789c */ /* 0x000fe20003f4f070 */
[----:B------:R-:W-:Y:S01]  /*3490*/  UMOV UR61, 0x40004040 ;  /* 0x40004040003d7882 */ /* 0x000fe20000000000 */
[----:B------:R-:W-:Y:S01]  /*34a0*/  UMOV UR59, 0x40004040 ;  /* 0x40004040003b7882 */ /* 0x000fe20000000000 */
[----:B------:R2:W-:Y:S01]  /*34b0*/  UTCIMMA gdesc[UR60], gdesc[UR62], tmem[UR15], tmem[UR28], idesc[UR29], UPT ;  /* 0x00ff1c3e3c0075ea */ /* 0x0005e2000b80010f */
        /* <DEDUP_REMOVED lines=14> */
[----:B------:R-:W-:Y:S01]  /*35a0*/  UMOV UR37, 0x40004040 ;  /* 0x4000404000257882 */ /* 0x000fe20000000000 */
[----:B------:R2:W-:Y:S01]  /*35b0*/  UTCIMMA gdesc[UR40], gdesc[UR42], tmem[UR15], tmem[UR34], idesc[UR35], UPT ;  /* 0x00ff222a280075ea */ /* 0x0005e2000b80010f */
[----:B------:R2:W-:Y:S01]  /*35c0*/  UTCIMMA gdesc[UR36], gdesc[UR38], tmem[UR15], tmem[UR32], idesc[UR33], UPT ;  /* 0x00ff2026240075ea */ /* 0x0005e2000b80010f */
[----:B------:R2:W-:Y:S01]  /*35d0*/  UTCBAR [UR19], URZ ;  /* 0x000000ff130073e9 */ /* 0x0005e200080000ff */
[----:B------:R-:W-:Y:S01]  /*35e0*/  UMOV UR5, UR11 ;  /* 0x0000000b00057c82 */ /* 0x000fe20008000000 */
[----:B------:R-:W-:Y:S05]  /*35f0*/  BRA.U UP3, `(.L_x_56) ;  /* 0xfffffffd03007547 */ /* 0x000fea000b83ffff */
.L_x_53:
[----:B------:R-:W-:Y:S01]  /*3600*/  UIADD3 UR12, UPT, UPT, UR12, 0x1, URZ ;  /* 0x000000010c0c7890 */ /* 0x000fe2000fffe0ff */
[----:B------:R-:W-:Y:S01]  /*3610*/  LOP3.LUT P0, RZ, R6, 0x1, RZ, 0xc0, !PT ;  /* 0x0000000106ff7812 */ /* 0x000fe2000780c0ff */
[----:B------:R-:W-:Y:S01]  /*3620*/  UIADD3 UR14, UPT, UPT, UR14, 0x60, URZ ;  /* 0x000000600e0e7890 */ /* 0x000fe2000fffe0ff */
[----:B---3--:R-:W-:Y:S01]  /*3630*/  ISETP.NE.AND P1, PT, R10, 0x2, PT ;  /* 0x000000020a00780c */ /* 0x008fe20003f25270 */
[----:B------:R-:W-:-:S03]  /*3640*/  UISETP.NE.AND UP0, UPT, UR12, 0x2, UPT ;  /* 0x000000020c00788c */ /* 0x000fc6000bf05270 */
[----:B-12---:R-:W-:Y:S01]  /*3650*/  SEL R0, RZ, 0x1, P1 ;  /* 0x00000001ff007807 */ /* 0x006fe20000800000 */
[----:B------:R-:W-:Y:S01]  /*3660*/  USEL UR5, URZ, 0x1, UP0 ;  /* 0x00000001ff057887 */ /* 0x000fe20008000000 */
[----:B------:R-:W-:Y:S01]  /*3670*/  SEL R10, R10, RZ, P1 ;  /* 0x000000ff0a0a7207 */ /* 0x000fe20000800000 */
[----:B------:R-:W-:Y:S01]  /*3680*/  USEL UR12, UR12, URZ, UP0 ;  /* 0x000000ff0c0c7287 */ /* 0x000fe20008000000 */
[----:B------:R1:W-:Y:S01]  /*3690*/  UTCBAR [UR14], URZ ;  /* 0x000000ff0e0073e9 */ /* 0x0003e200080000ff */
[----:B------:R-:W-:Y:S02]  /*36a0*/  LOP3.LUT R9, R9, R0, RZ, 0x3c, !PT ;  /* 0x0000000009097212 */ /* 0x000fe400078e3cff */
[----:B------:R-:W-:Y:S01]  /*36b0*/  LOP3.LUT R11, R11, UR5, RZ, 0x3c, !PT ;  /* 0x000000050b0b7c12 */ /* 0x000fe2000f8e3cff */
[----:B------:R-:W-:Y:S07]  /*36c0*/  @P0 BRA `(.L_x_57) ;  /* 0xfffffff800500947 */ /* 0x000fee000383ffff */
[----:B------:R-:W2:Y:S01]  /*36d0*/  S2UR UR4, SR_CgaCtaId ;  /* 0x00000000000479c3 */ /* 0x000ea20000008800 */
[----:B------:R-:W-:Y:S01]  /*36e0*/  ELECT P0, URZ, PT ;  /* 0x0000000000ff782f */ /* 0x000fe20003800000 */
[----:B------:R-:W-:Y:S01]  /*36f0*/  IMAD.MOV.U32 R0, RZ, RZ, 0x1 ;  /* 0x00000001ff007424 */ /* 0x000fe200078e00ff */
[----:B------:R-:W-:Y:S01]  /*3700*/  UIADD3 UR9, UPT, UPT, UR9, 0x70, URZ ;  /* 0x0000007009097890 */ /* 0x000fe2000fffe0ff */
[----:B------:R-:W-:Y:S01]  /*3710*/  SHF.L.U32 R3, R11, 0x1f, RZ ;  /* 0x0000001f0b037819 */ /* 0x000fe200000006ff */
[----:B------:R-:W-:-:S03]  /*3720*/  UMOV UR5, 0x40 ;  /* 0x0000004000057882 */ /* 0x000fc60000000000 */
[----:B------:R-:W-:Y:S01]  /*3730*/  UVIRTCOUNT.DEALLOC.SMPOOL 0x80 ;  /* 0x000000800000784c */ /* 0x000fe20000000000 */
[----:B--2---:R-:W-:Y:S02]  /*3740*/  ULEA UR4, UR4, UR5, 0x18 ;  /* 0x0000000504047291 */ /* 0x004fe4000f8ec0ff */
[----:B------:R-:W-:-:S07]  /*3750*/  ULEA UR5, UR12, UR9, 0x3 ;  /* 0x000000090c057291 */ /* 0x000fce000f8e18ff */
[----:B------:R2:W-:Y:S02]  /*3760*/  @P0 STS.U8 [UR4+0x1c], R0 ;  /* 0x00001c00ff000988 */ /* 0x0005e40008000004 */
[----:B------:R-:W3:Y:S02]  /*3770*/  SYNCS.PHASECHK.TRANS64.TRYWAIT P0, [UR5], R3 ;  /* 0x00000003ff0075a7 */ /* 0x000ee40008001105 */
[----:B--23--:R-:W-:Y:S05]  /*3780*/  @!P0 BRA `(.L_x_58) ;  /* 0x00000070005c8947 */ /* 0x00cfea0003800000 */
.L_x_112:
[----:B------:R-:W-:-:S04]  /*3790*/  UIADD3 UR6, UPT, UPT, UR12, 0x1, URZ ;  /* 0x000000010c067890 */ /* 0x000fc8000fffe0ff */
[----:B------:R-:W-:-:S04]  /*37a0*/  UISETP.NE.AND UP0, UPT, UR6, 0x2, UPT ;  /* 0x000000020600788c */ /* 0x000fc8000bf05270 */
[----:B------:R-:W-:Y:S02]  /*37b0*/  USEL UR5, URZ, 0x1, UP0 ;  /* 0x00000001ff057887 */ /* 0x000fe40008000000 */
[----:B------:R-:W-:-:S04]  /*37c0*/  USEL UR6, UR6, URZ, UP0 ;  /* 0x000000ff06067287 */ /* 0x000fc80008000000 */
[----:B------:R-:W-:Y:S01]  /*37d0*/  ULEA UR6, UR6, UR9, 0x3 ;  /* 0x0000000906067291 */ /* 0x000fe2000f8e18ff */
[----:B--2---:R-:W-:-:S04]  /*37e0*/  LOP3.LUT R3, R11, UR5, RZ, 0x3c, !PT ;  /* 0x000000050b037c12 */ /* 0x004fc8000f8e3cff */
[----:B------:R-:W-:-:S04]  /*37f0*/  SHF.L.U32 R3, R3, 0x1f, RZ ;  /* 0x0000001f03037819 */ /* 0x000fc800000006ff */
[----:B------:R-:W2:Y:S02]  /*3800*/  SYNCS.PHASECHK.TRANS64.TRYWAIT P0, [UR6], R3 ;  /* 0x00000003ff0075a7 */ /* 0x000ea40008001106 */
[----:B--2---:R-:W-:Y:S05]  /*3810*/  @!P0 BRA `(.L_x_59) ;  /* 0x0000007000508947 */ /* 0x004fea0003800000 */
.L_x_114:
[----:B------:R-:W-:Y:S01]  /*3820*/  NOP ;  /* 0x0000000000007918 */ /* 0x000fe20000000000 */
[----:B--2---:R-:W2:Y:S01]  /*3830*/  LDS R0, [UR4+0x14] ;  /* 0x00001404ff007984 */ /* 0x004ea20008000800 */
[----:B------:R-:W-:Y:S01]  /*3840*/  ULOP3.LUT UR6, UR13, 0xffff, URZ, 0xc0, !UPT ;  /* 0x0000ffff0d067892 */ /* 0x000fe2000f8ec0ff */
[----:B------:R-:W-:Y:S01]  /*3850*/  UMOV UR8, 0xffff ;  /* 0x0000ffff00087882 */ /* 0x000fe20000000000 */
[----:B------:R-:W-:Y:S02]  /*3860*/  UMOV UR5, 0x1 ;  /* 0x0000000100057882 */ /* 0x000fe40000000000 */
[----:B------:R-:W-:-:S04]  /*3870*/  USHF.R.U32.HI UR6, URZ, 0x5, UR6 ;  /* 0x00000005ff067899 */ /* 0x000fc80008011606 */
[----:B------:R-:W-:Y:S02]  /*3880*/  USHF.L.U32 UR8, UR8, UR6, URZ ;  /* 0x0000000608087299 */ /* 0x000fe400080006ff */
[----:B------:R-:W-:-:S04]  /*3890*/  USHF.L.U32 UR5, UR5, UR6, URZ ;  /* 0x0000000605057299 */ /* 0x000fc800080006ff */
[----:B--2---:R-:W-:-:S04]  /*38a0*/  LOP3.LUT R0, R0, UR8, RZ, 0xc0, !PT ;  /* 0x0000000800007c12 */ /* 0x004fc8000f8ec0ff */
[----:B------:R-:W-:-:S13]  /*38b0*/  ISETP.NE.AND P0, PT, R0, UR8, PT ;  /* 0x0000000800007c0c */ /* 0x000fda000bf05270 */
[----:B------:R-:W-:Y:S05]  /*38c0*/  @P0 BRA `(.L_x_60) ;  /* 0x0000000000580947 */ /* 0x000fea0003800000 */
[----:B------:R-:W2:Y:S02]  /*38d0*/  LDS R0, [UR4+0x18] ;  /* 0x00001804ff007984 */ /* 0x000ea40008000800 */
[----:B--2---:R-:W-:-:S04]  /*38e0*/  LOP3.LUT R0, R0, UR5, RZ, 0xc0, !PT ;  /* 0x0000000500007c12 */ /* 0x004fc8000f8ec0ff */
[----:B------:R-:W-:-:S13]  /*38f0*/  ISETP.NE.AND P0, PT, R0, UR5, PT ;  /* 0x0000000500007c0c */ /* 0x000fda000bf05270 */
[----:B------:R-:W-:Y:S05]  /*3900*/  @P0 BRA `(.L_x_61) ;  /* 0x00000000003c0947 */ /* 0x000fea0003800000 */
[----:B------:R-:W2:Y:S01]  /*3910*/  S2R R2, SR_LANEID ;  /* 0x0000000000027919 */ /* 0x000ea20000000000 */
[----:B------:R-:W-:Y:S01]  /*3920*/  ULOP3.LUT UR8, URZ, UR8, URZ, 0x33, !UPT ;  /* 0x00000008ff087292 */ /* 0x000fe2000f8e33ff */
[----:B------:R-:W-:Y:S01]  /*3930*/  LOP3.LUT R4, RZ, UR5, RZ, 0x33, !PT ;  /* 0x00000005ff047c12 */ /* 0x000fe2000f8e33ff */
[----:B------:R-:W-:Y:S02]  /*3940*/  VOTEU.ANY UR7, UPT, PT ;  /* 0x0000000000077886 */ /* 0x000fe400038e0100 */
[----:B------:R-:W-:Y:S01]  /*3950*/  UFLO.U32 UR7, UR7 ;  /* 0x00000007000772bd */ /* 0x000fe200080e0000 */
[----:B------:R-:W3:Y:S01]  /*3960*/  REDUX UR5, R4 ;  /* 0x00000000040573c4 */ /* 0x000ee20000000000 */
[----:B------:R-:W-:-:S06]  /*3970*/  IMAD.U32 R0, RZ, RZ, UR8 ;  /* 0x00000008ff007e24 */ /* 0x000fcc000f8e00ff */
[----:B------:R4:W-:Y:S01]  /*3980*/  UTCATOMSWS.AND URZ, UR8 ;  /* 0x0000000800ff79e3 */ /* 0x0009e20008000000 */
[----:B------:R-:W5:Y:S01]  /*3990*/  REDUX UR6, R0 ;  /* 0x00000000000673c4 */ /* 0x000f620000000000 */
[----:B--2---:R-:W-:Y:S01]  /*39a0*/  ISETP.EQ.U32.AND P0, PT, R2, UR7, PT ;  /* 0x0000000702007c0c */ /* 0x004fe2000bf02070 */
[----:B---3--:R-:W-:Y:S01]  /*39b0*/  IMAD.U32 R2, RZ, RZ, UR5 ;  /* 0x00000005ff027e24 */ /* 0x008fe2000f8e00ff */
[----:B-----5:R-:W-:-:S11]  /*39c0*/  MOV R3, UR6 ;  /* 0x0000000600037c02 */ /* 0x020fd60008000f00 */
[----:B------:R4:W-:Y:S04]  /*39d0*/  @P0 ATOMS.AND RZ, [UR4+0x14], R3 ;  /* 0x00001403ffff098c */ /* 0x0009e8000a800004 */
[----:B------:R4:W-:Y:S01]  /*39e0*/  @P0 ATOMS.AND RZ, [UR4+0x18], R2 ;  /* 0x00001802ffff098c */ /* 0x0009e2000a800004 */
[----:B------:R-:W-:Y:S05]  /*39f0*/  BRA `(.L_x_62) ;  /* 0x0000000000147947 */ /* 0x000fea0003800000 */
.L_x_61:
[----:B------:R-:W-:Y:S02]  /*3a00*/  MOV R2, 0x3a20 ;  /* 0x00003a2000027802 */ /* 0x000fe40000000f00 */
[----:B-1----:R-:W-:Y:S05]  /*3a10*/  CALL.REL.NOINC `($__internal_0_$__cuda_sm10x_tcgen05_guardrail_trap_col_being_dealloced_not_returned_by_alloc) ;  /* 0x0000007000747944 */ /* 0x002fea0003c00000 */
[----:B------:R-:W-:Y:S05]  /*3a20*/  BRA `(.L_x_62) ;  /* 0x0000000000087947 */ /* 0x000fea0003800000 */
.L_x_60:
[----:B------:R-:W-:Y:S02]  /*3a30*/  MOV R2, 0x3a50 ;  /* 0x00003a5000027802 */ /* 0x000fe40000000f00 */
[----:B-1----:R-:W-:Y:S05]  /*3a40*/  CALL.REL.NOINC `($__internal_2_$__cuda_sm10x_tcgen05_guardrail_trap_unallocated_columns_being_dealloced) ;  /* 0x0000007000807944 */ /* 0x002fea0003c00000 */
.L_x_62:
[----:B------:R-:W-:Y:S01]  /*3a50*/  NOP ;  /* 0x0000000000007918 */ /* 0x000fe20000000000 */
[----:B-1--4-:R-:W-:Y:S05]  /*3a60*/  EXIT ;  /* 0x000000000000794d */ /* 0x012fea0003800000 */
.L_x_46:
[----:B------:R-:W-:-:S09]  /*3a70*/  UISETP.NE.OR UP0, UPT, UR12, 0x3, !UP3 ;  /* 0x000000030c00788c */ /* 0x000fd2000df05670 */
[----:B------:R-:W-:Y:S05]  /*3a80*/  BRA.U UP0, `(.L_x_63) ;  /* 0x0000000d00d47547 */ /* 0x000fea000b800000 */
[----:B------:R-:W2:Y:S01]  /*3a90*/  LDCU.64 UR6, c[0x0][0x888] ;  /* 0x00011100ff0677ac */ /* 0x000ea20008000a00 */
[----:B------:R-:W-:Y:S02]  /*3aa0*/  HFMA2 R9, -RZ, RZ, 0, 0 ;  /* 0x00000000ff097431 */ /* 0x000fe400000001ff */
[----:B------:R-:W-:Y:S01]  /*3ab0*/  IMAD.MOV.U32 R11, RZ, RZ, 0x1 ;  /* 0x00000001ff0b7424 */ /* 0x000fe200078e00ff */
[----:B------:R-:W-:Y:S01]  /*3ac0*/  MOV R8, 0x5800 ;  /* 0x0000580000087802 */ /* 0x000fe20000000f00 */
[----:B------:R-:W3:Y:S01]  /*3ad0*/  LDCU UR38, c[0x0][0x370] ;  /* 0x00006e00ff2677ac */ /* 0x000ee20008000800 */
[----:B------:R-:W-:Y:S01]  /*3ae0*/  IMAD.MOV.U32 R10, RZ, RZ, RZ ;  /* 0x000000ffff0a7224 */ /* 0x000fe200078e00ff */
[----:B------:R-:W4:Y:S01]  /*3af0*/  LDCU.64 UR22, c[0x0][0x890] ;  /* 0x00011200ff1677ac */ /* 0x000f220008000a00 */
[----:B------:R-:W3:Y:S01]  /*3b00*/  LDCU.128 UR48, c[0x0][0xb10] ;  /* 0x00016200ff3077ac */ /* 0x000ee20008000c00 */
[----:B------:R-:W5:Y:S01]  /*3b10*/  LDCU UR37, c[0x0][0x374] ;  /* 0x00006e80ff2577ac */ /* 0x000f620008000800 */
[----:B------:R-:W5:Y:S01]  /*3b20*/  LDCU UR14, c[0x0][0xb0c] ;  /* 0x00016180ff0e77ac */ /* 0x000f620008000800 */
[----:B------:R-:W5:Y:S01]  /*3b30*/  LDCU UR30, c[0x0][0xb20] ;  /* 0x00016400ff1e77ac */ /* 0x000f620008000800 */
[----:B------:R-:W5:Y:S01]  /*3b40*/  LDCU UR4, c[0x0][0xb30] ;  /* 0x00016600ff0477ac */ /* 0x000f620008000800 */
[----:B--2---:R-:W-:Y:S01]  /*3b50*/  UISETP.NE.U32.AND UP0, UPT, UR6, URZ, UPT ;  /* 0x000000ff0600728c */ /* 0x004fe2000bf05070 */
[----:B------:R-:W-:Y:S01]  /*3b60*/  UMOV UR31, 0x400 ;  /* 0x00000400001f7882 */ /* 0x000fe20000000000 */
[----:B---3--:R-:W-:-:S02]  /*3b70*/  UIMAD.WIDE.U32 UR10, UR38, UR48, URZ ;  /* 0x00000030260a72a5 */ /* 0x008fc4000f8e00ff */
[----:B------:R-:W-:Y:S02]  /*3b80*/  ULEA UR31, UR5, UR31, 0x18 ;  /* 0x0000001f051f7291 */ /* 0x000fe4000f8ec0ff */
[----:B------:R-:W-:Y:S02]  /*3b90*/  UISETP.NE.AND.EX UP6, UPT, UR7, URZ, UPT, UP0 ;  /* 0x000000ff0700728c */ /* 0x000fe4000bfc5300 */
[----:B-1----:R-:W-:Y:S02]  /*3ba0*/  UISETP.NE.AND UP0, UPT, UR13, 0x1, UPT ;  /* 0x000000010d00788c */ /* 0x002fe4000bf05270 */
[----:B----4-:R-:W-:Y:S02]  /*3bb0*/  UISETP.NE.U32.AND UP0, UPT, UR22, URZ, UPT ;  /* 0x000000ff1600728c */ /* 0x010fe4000bf05070 */
[----:B------:R-:W-:Y:S02]  /*3bc0*/  UIADD3 UR39, UPT, UPT, UR31, 0x20, URZ ;  /* 0x000000201f277890 */ /* 0x000fe4000fffe0ff */
[----:B-----5:R-:W-:-:S02]  /*3bd0*/  UIMAD.WIDE.U32 UR8, UR37, UR51, URZ ;  /* 0x00000033250872a5 */ /* 0x020fc4000f8e00ff */
[----:B------:R-:W-:Y:S02]  /*3be0*/  UISETP.GE.AND UP3, UPT, UR13, 0x1, UPT ;  /* 0x000000010d00788c */ /* 0x000fe4000bf66270 */
[----:B------:R-:W-:Y:S01]  /*3bf0*/  UISETP.NE.AND.EX UP5, UPT, UR23, URZ, UPT, UP0 ;  /* 0x000000ff1700728c */ /* 0x000fe2000bfa5300 */
[----:B------:R-:W1:Y:S01]  /*3c00*/  LDCU.64 UR56, c[0x0][0x348] ;  /* 0x00006900ff3877ac */ /* 0x000e620008000a00 */
[----:B------:R-:W-:Y:S01]  /*3c10*/  UPLOP3.LUT UP1, UPT, UPT, UPT, UPT, 0x40, 0x4 ;  /* 0x000000000004789c */ /* 0x000fe20003f2e870 */
[----:B------:R-:W2:Y:S01]  /*3c20*/  LDCU.64 UR6, c[0x0][0xb28] ;  /* 0x00016500ff0677ac */ /* 0x000ea20008000a00 */
[----:B------:R-:W-:Y:S02]  /*3c30*/  UISETP.NE.AND UP3, UPT, UR14, 0x1, UPT ;  /* 0x000000010e00788c */ /* 0x000fe4000bf65270 */
[----:B------:R-:W-:Y:S02]  /*3c40*/  UPRMT UR39, UR5, 0x654, UR39 ;  /* 0x0000065405277896 */ /* 0x000fe40008000027 */
[----:B------:R-:W-:-:S02]  /*3c50*/  USHF.R.U32.HI UR53, URZ, UR49, UR11 ;  /* 0x00000031ff357299 */ /* 0x000fc4000801160b */
[----:B------:R-:W-:Y:S02]  /*3c60*/  USHF.R.U32.HI UR52, URZ, UR30, UR9 ;  /* 0x0000001eff347299 */ /* 0x000fe40008011609 */
[----:B------:R-:W-:Y:S02]  /*3c70*/  UISETP.NE.AND UP0, UPT, UR50, 0x1, UPT ;  /* 0x000000013200788c */ /* 0x000fe4000bf05270 */
[----:B------:R-:W-:-:S11]  /*3c80*/  UISETP.NE.AND UP4, UPT, UR4, 0x1, UPT ;  /* 0x000000010400788c */ /* 0x000fd6000bf85270 */
.L_x_71:
[C---:B---3--:R-:W-:Y:S02]  /*3c90*/  LEA R3, R10.reuse, UR31, 0x3 ;  /* 0x0000001f0a037c11 */ /* 0x048fe4000f8e18ff */
[----:B------:R-:W-:Y:S02]  /*3ca0*/  SHF.L.U32 R0, R9, 0x1f, RZ ;  /* 0x0000001f09007819 */ /* 0x000fe400000006ff */
[----:B------:R-:W-:Y:S02]  /*3cb0*/  LEA R5, R10, UR31, 0x4 ;  /* 0x0000001f0a057c11 */ /* 0x000fe4000f8e20ff */
[----:B------:R-:W3:Y:S02]  /*3cc0*/  SYNCS.PHASECHK.TRANS64.TRYWAIT P0, [R3+URZ+0x40], R0 ;  /* 0x00004000030075a7 */ /* 0x000ee400080011ff */
[----:B---34-:R-:W-:Y:S05]  /*3cd0*/  @!P0 BRA `(.L_x_64) ;  /* 0x0000006c00388947 */ /* 0x018fea0003800000 */
.L_x_115:
[----:B------:R-:W4:Y:S01]  /*3ce0*/  LDS.128 R4, [R5+0xb0] ;  /* 0x0000b00005047984 */ /* 0x000f220000000c00 */
[----:B------:R-:W-:Y:S01]  /*3cf0*/  UISETP.GE.AND UP0, UPT, UR13, 0x1, UPT ;  /* 0x000000010d00788c */ /* 0x000fe2000bf06270 */
[----:B------:R-:W-:Y:S01]  /*3d00*/  @!PT LDS RZ, [RZ] ;  /* 0x00000000fffff984 */ /* 0x000fe20000000800 */
[----:B------:R-:W-:Y:S01]  /*3d10*/  @!PT LDS RZ, [RZ] ;  /* 0x00000000fffff984 */ /* 0x000fe20000000800 */
[----:B------:R-:W-:Y:S01]  /*3d20*/  @!PT LDS RZ, [RZ] ;  /* 0x00000000fffff984 */ /* 0x000fe20000000800 */
[----:B------:R-:W-:Y:S01]  /*3d30*/  @!PT LDS RZ, [RZ] ;  /* 0x00000000fffff984 */ /* 0x000fe20000000800 */
[----:B------:R5:W-:Y:S06]  /*3d40*/  MEMBAR.ALL.CTA ;  /* 0x0000000000007992 */ /* 0x000bec0000008000 */
[----:B-----5:R-:W5:Y:S01]  /*3d50*/  FENCE.VIEW.ASYNC.S ;  /* 0x00000000000073c6 */ /* 0x020f620000000000 */
[----:B----4-:R-:W-:Y:S11]  /*3d60*/  LOP3.LUT P0, RZ, R6, 0x1, RZ, 0xc0, !PT ;  /* 0x0000000106ff7812 */ /* 0x010ff6000780c0ff */
[----:B------:R-:W-:Y:S02]  /*3d70*/  @!UPT UIADD3 URZ, UPT, UPT, URZ, URZ, URZ ;  /* 0x000000fffffff290 */ /* 0x000fe4000fffe0ff */
[----:B-----5:R-:W-:Y:S01]  /*3d80*/  VOTEU.ANY UP3, P0 ;  /* 0x0000000000ff7886 */ /* 0x020fe20000060100 */
[----:B------:R-:W-:Y:S11]  /*3d90*/  PLOP3.LUT P0, PT, PT, PT, UP3, 0x80, 0x8 ;  /* 0x000000000008781c */ /* 0x000ff60003f0f038 */
[----:B------:R-:W-:Y:S02]  /*3da0*/  @!UPT UIADD3 URZ, UPT, UPT, URZ, URZ, URZ ;  /* 0x000000fffffff290 */ /* 0x000fe4000fffe0ff */
[----:B---3--:R-:W-:Y:S02]  /*3db0*/  @P0 SHF.R.U32.HI R0, RZ, 0x10, R5 ;  /* 0x00000010ff000819 */ /* 0x008fe40000011605 */
[----:B------:R-:W-:Y:S02]  /*3dc0*/  @P0 MOV R2, R4 ;  /* 0x0000000400020202 */ /* 0x000fe40000000f00 */
[----:B------:R-:W-:Y:S01]  /*3dd0*/  @P0 R2UR UR4, R0 ;  /* 0x00000000000402ca */ /* 0x000fe200000e0000 */
[----:B------:R-:W-:Y:S01]  /*3de0*/  VIADD R0, R3, 0x50 ;  /* 0x0000005003007836 */ /* 0x000fe20000000000 */
[----:B------:R-:W-:Y:S02]  /*3df0*/  @P0 LOP3.LUT R4, R5, 0xffff, RZ, 0xc0, !PT ;  /* 0x0000ffff05040812 */ /* 0x000fe400078ec0ff */
[----:B------:R-:W-:Y:S02]  /*3e00*/  @P0 R2UR UR8, R2 ;  /* 0x00000000020802ca */ /* 0x000fe400000e0000 */
[----:B------:R-:W-:Y:S02]  /*3e10*/  PRMT R0, RZ, 0x654, R0 ;  /* 0x00000654ff007816 */ /* 0x000fe40000000000 */
[----:B------:R-:W-:Y:S02]  /*3e20*/  @P0 R2UR UR5, R4 ;  /* 0x00000000040502ca */ /* 0x000fe400000e0000 */
[----:B------:R3:W-:Y:S03]  /*3e30*/  SYNCS.ARRIVE.TRANS64.RED.A1T0 RZ, [R0+URZ], RZ ;  /* 0x000000ff00ff79a7 */ /* 0x0007e600081004ff */
[----:B------:R-:W-:Y:S04]  /*3e40*/  @UP3 UMOV UR54, UR4 ;  /* 0x0000000400363c82 */ /* 0x000fe80008000000 */
[----:B------:R-:W-:Y:S04]  /*3e50*/  @UP3 UMOV UR21, UR8 ;  /* 0x0000000800153c82 */ /* 0x000fe80008000000 */
[----:B------:R-:W-:Y:S01]  /*3e60*/  @UP3 UMOV UR15, UR5 ;  /* 0x00000005000f3c82 */ /* 0x000fe20008000000 */
[----:B------:R-:W-:Y:S05]  /*3e70*/  BRA.U !UP0, `(.L_x_65) ;  /* 0x0000000108b47547 */ /* 0x000fea000b800000 */
[----:B------:R-:W-:Y:S02]  /*3e80*/  UP2UR UR20, UPR, URZ, 0x4 ;  /* 0x00000004ff147883 */ /* 0x000fe40008000000 */
[----:B------:R-:W-:Y:S02]  /*3e90*/  UISETP.NE.AND UP2, UPT, UR50, 0x1, UPT ;  /* 0x000000013200788c */ /* 0x000fe4000bf45270 */
[----:B------:R-:W-:Y:S02]  /*3ea0*/  UP2UR UR18, UPR, URZ, 0x2 ;  /* 0x00000002ff127883 */ /* 0x000fe40008000000 */
[----:B------:R-:W-:Y:S02]  /*3eb0*/  USEL UR4, UR37, UR52, !UP2 ;  /* 0x0000003425047287 */ /* 0x000fe4000d000000 */
[----:B------:R-:W-:Y:S02]  /*3ec0*/  UIMAD.WIDE.U32 UR24, UR15, UR51, URZ ;  /* 0x000000330f1872a5 */ /* 0x000fe4000f8e00ff */
[----:B------:R-:W-:Y:S02]  /*3ed0*/  UISETP.NE.AND UP1, UPT, UR13, 0x1, UPT ;  /* 0x000000010d00788c */ /* 0x000fe4000bf25270 */
[----:B--2---:R-:W-:Y:S02]  /*3ee0*/  UIMAD.WIDE.U32 UR32, UR4, UR6, URZ ;  /* 0x00000006042072a5 */ /* 0x004fe4000f8e00ff */
[----:B------:R-:W-:Y:S02]  /*3ef0*/  UISETP.NE.AND UP0, UPT, UR14, 0x1, UPT ;  /* 0x000000010e00788c */ /* 0x000fe4000bf05270 */
[----:B------:R-:W-:Y:S02]  /*3f00*/  UIMAD.WIDE.U32 UR34, UR21, UR48, URZ ;  /* 0x00000030152272a5 */ /* 0x000fe4000f8e00ff */
[----:B------:R-:W-:Y:S01]  /*3f10*/  USEL UR9, UR38, UR53, !UP0 ;  /* 0x0000003526097287 */ /* 0x000fe2000c000000 */
[----:B------:R-:W-:Y:S01]  /*3f20*/  UMOV UR19, UR25 ;  /* 0x0000001900137c82 */ /* 0x000fe20008000000 */
[----:B------:R-:W-:Y:S01]  /*3f30*/  UMOV UR25, UR33 ;  /* 0x0000002100197c82 */ /* 0x000fe20008000000 */
[----:B------:R-:W-:Y:S02]  /*3f40*/  USHF.R.U32.HI UR24, URZ, UR30, UR19 ;  /* 0x0000001eff187299 */ /* 0x000fe40008011613 */
[----:B------:R-:W-:Y:S02]  /*3f50*/  UIMAD.WIDE.U32 UR26, UR9, UR6, URZ ;  /* 0x00000006091a72a5 */ /* 0x000fe4000f8e00ff */
[----:B------:R-:W-:Y:S02]  /*3f60*/  @UP1 USHF.R.U32.HI UR4, URZ, UR7, UR25 ;  /* 0x00000007ff041299 */ /* 0x000fe40008011619 */
[----:B------:R-:W-:Y:S02]  /*3f70*/  @UP1 USHF.R.U32.HI UR9, URZ, UR7, UR27 ;  /* 0x00000007ff091299 */ /* 0x000fe4000801161b */
[----:B------:R-:W-:Y:S02]  /*3f80*/  USEL UR8, UR15, UR24, !UP2 ;  /* 0x000000180f087287 */ /* 0x000fe4000d000000 */
[----:B------:R-:W-:Y:S02]  /*3f90*/  UIMAD UR4, UR13, UR4, URZ ;  /* 0x000000040d0472a4 */ /* 0x000fe4000f8e02ff */
[----:B------:R-:W-:Y:S02]  /*3fa0*/  UIMAD UR10, UR13, UR9, URZ ;  /* 0x000000090d0a72a4 */ /* 0x000fe4000f8e02ff */
[----:B------:R-:W-:Y:S02]  /*3fb0*/  UIMAD.WIDE.U32 UR16, UR8, UR6, URZ ;  /* 0x00000006081072a5 */ /* 0x000fe4000f8e00ff */
[----:B------:R-:W-:Y:S02]  /*3fc0*/  UISETP.NE.AND UP2, UPT, UR20, URZ, UPT ;  /* 0x000000ff1400728c */ /* 0x000fe4000bf45270 */
[----:B------:R-:W-:Y:S01]  /*3fd0*/  USHF.R.U32.HI UR17, URZ, UR7, UR17 ;  /* 0x00000007ff117299 */ /* 0x000fe20008011611 */
[----:B------:R-:W-:Y:S02]  /*3fe0*/  UMOV UR19, UR35 ;  /* 0x0000002300137c82 */ /* 0x000fe40008000000 */
[----:B------:R-:W-:Y:S02]  /*3ff0*/  USHF.R.U32.HI UR19, URZ, UR49, UR19 ;  /* 0x00000031ff137299 */ /* 0x000fe40008011613 */
[----:B------:R-:W-:Y:S02]  /*4000*/  USEL UR17, UR8, UR17, !UP1 ;  /* 0x0000001108117287 */ /* 0x000fe4000c800000 */
[----:B------:R-:W-:Y:S02]  /*4010*/  USEL UR5, UR21, UR19, !UP0 ;  /* 0x0000001315057287 */ /* 0x000fe4000c000000 */
[----:B------:R-:W-:Y:S02]  /*4020*/  UISETP.GE.AND UP0, UPT, UR8, UR4, UPT ;  /* 0x000000040800728c */ /* 0x000fe4000bf06270 */
[----:B------:R-:W-:Y:S02]  /*4030*/  UIADD3 UR16, UPT, UPT, -UR17, URZ, URZ ;  /* 0x000000ff11107290 */ /* 0x000fe4000fffe1ff */
[----:B------:R-:W-:Y:S02]  /*4040*/  UISETP.GE.OR UP0, UPT, UR5, UR10, UP0 ;  /* 0x0000000a0500728c */ /* 0x000fe40008706670 */
[----:B------:R-:W-:Y:S02]  /*4050*/  UIMAD.WIDE.U32 UR10, UR5, UR6, URZ ;  /* 0x00000006050a72a5 */ /* 0x000fe4000f8e00ff */
[----:B------:R-:W-:Y:S07]  /*4060*/  UIMAD UR16, UR13, UR16, UR8 ;  /* 0x000000100d1072a4 */ /* 0x000fee000f8e0208 */
[----:B------:R-:W-:Y:S04]  /*4070*/  @!UP0 USHF.R.U32.HI UR4, URZ, UR7, UR11 ;  /* 0x00000007ff048299 */ /* 0x000fe8000801160b */
[----:B------:R-:W-:Y:S02]  /*4080*/  @!UP0 USEL UR4, UR5, UR4, !UP1 ;  /* 0x0000000405048287 */ /* 0x000fe4000c800000 */
[----:B------:R-:W-:Y:S02]  /*4090*/  UISETP.NE.AND UP1, UPT, UR18, URZ, UPT ;  /* 0x000000ff1200728c */ /* 0x000fe4000bf25270 */
[----:B------:R-:W-:Y:S02]  /*40a0*/  @!UP0 UIMAD UR12, UR9, UR16, UR4 ;  /* 0x00000010090c82a4 */ /* 0x000fe4000f8e0204 */
[----:B------:R-:W-:Y:S02]  /*40b0*/  @!UP0 UIADD3 UR16, UPT, UPT, UR17, -UR4, URZ ;  /* 0x8000000411108290 */ /* 0x000fe4000fffe0ff */
[----:B------:R-:W-:Y:S02]  /*40c0*/  UIADD3 UR9, UPT, UPT, -UR5, URZ, URZ ;  /* 0x000000ff05097290 */ /* 0x000fe4000fffe1ff */
[----:B------:R-:W-:Y:S02]  /*40d0*/  UIADD3 UR4, UPT, UPT, -UR8, URZ, URZ ;  /* 0x000000ff08047290 */ /* 0x000fe4000fffe1ff */
[----:B------:R-:W-:Y:S02]  /*40e0*/  @!UP0 UIMAD UR8, UR16, UR13, UR5 ;  /* 0x0000000d100882a4 */ /* 0x000fe4000f8e0205 */
[----:B------:R-:W-:Y:S02]  /*40f0*/  UIMAD UR21, UR14, UR9, UR21 ;  /* 0x000000090e1572a4 */ /* 0x000fe4000f8e0215 */
[----:B------:R-:W-:Y:S01]  /*4100*/  UIMAD UR15, UR50, UR4, UR15 ;  /* 0x00000004320f72a4 */ /* 0x000fe2000f8e020f */
[----:B------:R-:W-:Y:S02]  /*4110*/  @!UP0 UMOV UR5, UR12 ;  /* 0x0000000c00058c82 */ /* 0x000fe40008000000 */
[----:B------:R-:W-:Y:S02]  /*4120*/  UIMAD UR21, UR5, UR14, UR21 ;  /* 0x0000000e051572a4 */ /* 0x000fe4000f8e0215 */
[----:B------:R-:W-:Y:S11]  /*4130*/  UIMAD UR15, UR8, UR50, UR15 ;  /* 0x00000032080f72a4 */ /* 0x000ff6000f8e020f */
[----:B------:R-:W-:Y:S01]  /*4140*/  @!UPT UIADD3 URZ, UPT, UPT, URZ, URZ, URZ ;  /* 0x000000fffffff290 */ /* 0x000fe2000fffe0ff */
.L_x_65:
[----:B------:R-:W4:Y:S01]  /*4150*/  @!UP4 LDCU.128 UR8, c[0x0][0xb10] ;  /* 0x00016200ff08c7ac */ /* 0x000f220008000c00 */
[----:B------:R-:W-:Y:S02]  /*4160*/  ISETP.NE.U32.AND P0, PT, RZ, UR22, PT ;  /* 0x00000016ff007c0c */ /* 0x000fe4000bf05070 */
[----:B------:R-:W-:Y:S02]  /*4170*/  SHF.L.U32 R2, R11, 0x1f, RZ ;  /* 0x0000001f0b027819 */ /* 0x000fe400000006ff */
[----:B------:R-:W-:Y:S01]  /*4180*/  ISETP.NE.AND.EX P0, PT, RZ, UR23, PT, P0 ;  /* 0x00000017ff007c0c */ /* 0x000fe2000bf05300 */
[----:B------:R-:W5:Y:S01]  /*4190*/  @!UP4 LDCU UR5, c[0x0][0xb0c] ;  /* 0x00016180ff05c7ac */ /* 0x000f620008000800 */
[----:B----4-:R-:W-:Y:S04]  /*41a0*/  UIMAD.WIDE.U32 UR16, UR21, UR8, URZ ;  /* 0x00000008151072a5 */ /* 0x010fe8000f8e00ff */
[----:B------:R-:W-:Y:S02]  /*41b0*/  @!UP4 USHF.R.U32.HI UR4, URZ, UR9, UR17 ;  /* 0x00000009ff04c299 */ /* 0x000fe40008011611 */
[----:B------:R-:W-:Y:S02]  /*41c0*/  UIMAD.WIDE.U32 UR16, UR15, UR11, URZ ;  /* 0x0000000b0f1072a5 */ /* 0x000fe4000f8e00ff */
[----:B-----5:R-:W-:Y:S04]  /*41d0*/  @!UP4 UISETP.NE.AND UP0, UPT, UR5, 0x1, UPT ;  /* 0x000000010500c88c */ /* 0x020fe8000bf05270 */
[----:B------:R-:W-:Y:S02]  /*41e0*/  @!UP4 USEL UR8, UR21, UR4, !UP0 ;  /* 0x000000041508c287 */ /* 0x000fe4000c000000 */
[----:B------:R-:W-:Y:S01]  /*41f0*/  @!UP4 UISETP.NE.AND UP0, UPT, UR10, 0x1, UPT ;  /* 0x000000010a00c88c */ /* 0x000fe2000bf05270 */
[----:B------:R-:W4:Y:S02]  /*4200*/  @!UP4 LDCU UR4, c[0x0][0xb20] ;  /* 0x00016400ff04c7ac */ /* 0x000f240008000800 */
[----:B----4-:R-:W-:Y:S04]  /*4210*/  @!UP4 USHF.R.U32.HI UR4, URZ, UR4, UR17 ;  /* 0x00000004ff04c299 */ /* 0x010fe80008011611 */
[----:B------:R-:W-:Y:S04]  /*4220*/  @!UP4 USEL UR9, UR15, UR4, !UP0 ;  /* 0x000000040f09c287 */ /* 0x000fe8000c000000 */
[----:B------:R-:W-:Y:S02]  /*4230*/  @!UP4 UIADD3 UR4, UPT, UPT, -UR8, UR9, URZ ;  /* 0x000000090804c290 */ /* 0x000fe4000fffe1ff */
[----:B------:R-:W-:Y:S02]  /*4240*/  @!UP4 UIADD3 UR8, UPT, UPT, UR8, -UR9, URZ ;  /* 0x800000090808c290 */ /* 0x000fe4000fffe0ff */
[----:B------:R-:W-:Y:S02]  /*4250*/  @!UP4 UIMAD UR21, UR4, UR5, UR21 ;  /* 0x000000050415c2a4 */ /* 0x000fe4000f8e0215 */
[----:B------:R-:W-:Y:S01]  /*4260*/  @!UP4 UIMAD UR15, UR8, UR10, UR15 ;  /* 0x0000000a080fc2a4 */ /* 0x000fe2000f8e020f */
[----:B------:R-:W-:Y:S11]  /*4270*/  BRA.U UP1, `(.L_x_66) ;  /* 0x0000000101107547 */ /* 0x000ff6000b800000 */
[----:B---3--:R-:W-:Y:S04]  /*4280*/  MOV R0, UR29 ;  /* 0x0000001d00007c02 */ /* 0x008fe80008000f00 */
[----:B------:R-:W-:Y:S04]  /*4290*/  SHF.L.U32 R3, R0, 0x1f, RZ ;  /* 0x0000001f00037819 */ /* 0x000fe800000006ff */
[----:B------:R-:W3:Y:S02]  /*42a0*/  SYNCS.PHASECHK.TRANS64.TRYWAIT P1, [UR31+0x38], R3 ;  /* 0x00003803ff0075a7 */ /* 0x000ee4000802111f */
[----:B---3--:R-:W-:Y:S05]  /*42b0*/  @!P1 BRA `(.L_x_67) ;  /* 0x0000006400d49947 */ /* 0x008fea0003800000 */
.L_x_66:
[----:B------:R-:W-:Y:S05]  /*42c0*/  BRA.U !UP5, `(.L_x_68) ;  /* 0x000000010d407547 */ /* 0x000fea000b800000 */
[----:B------:R-:W-:Y:S01]  /*42d0*/  UPLOP3.LUT UP2, UPT, UPT, UPT, UP6, 0x80, 0x8 ;  /* 0x000000000008789c */ /* 0x000fe20003f4f060 */
[----:B---3--:R-:W-:Y:S02]  /*42e0*/  IMAD.MOV.U32 R3, RZ, RZ, 0x1 ;  /* 0x00000001ff037424 */ /* 0x008fe400078e00ff */
[----:B------:R-:W-:Y:S03]  /*42f0*/  IMAD.MOV.U32 R0, RZ, RZ, 0x1 ;  /* 0x00000001ff007424 */ /* 0x000fe600078e00ff */
[----:B------:R-:W-:Y:S05]  /*4300*/  PLOP3.LUT P1, PT, PT, PT, UP2, 0x80, 0x8 ;  /* 0x000000000008781c */ /* 0x000fea0003f2f028 */
[----:B------:R-:W3:Y:S01]  /*4310*/  @UP2 LDCU.64 UR8, c[0x0][0x888] ;  /* 0x00011100ff0827ac */ /* 0x000ee20008000a00 */
[----:B------:R-:W-:Y:S07]  /*4320*/  @UP2 UIMAD UR4, UR36, UR22, URZ ;  /* 0x00000016240422a4 */ /* 0x000fee000f8e02ff */
[----:B------:R-:W-:Y:S04]  /*4330*/  @P1 PRMT R6, R3, 0x7610, R6 ;  /* 0x0000761003061816 */ /* 0x000fe80000000006 */
[----:B------:R-:W-:Y:S05]  /*4340*/  @!P1 PRMT R6, R0, 0x7610, R6 ;  /* 0x0000761000069816 */ /* 0x000fea0000000006 */
[----:B------:R4:W-:Y:S01]  /*4350*/  STL.S16 [R1], R6 ;  /* 0x0000000601007387 */ /* 0x0009e20000100600 */
[----:B---3--:R-:W-:Y:S06]  /*4360*/  @UP2 UIMAD.WIDE UR8, UR4, 0x4, UR8 ;  /* 0x00000004040828a5 */ /* 0x008fec000f8e0208 */
[----:B------:R-:W-:Y:S02]  /*4370*/  IMAD.U32 R4, RZ, RZ, UR8 ;  /* 0x00000008ff047e24 */ /* 0x000fe4000f8e00ff */
[----:B------:R-:W-:Y:S05]  /*4380*/  IMAD.U32 R5, RZ, RZ, UR9 ;  /* 0x00000009ff057e24 */ /* 0x000fea000f8e00ff */
[----:B------:R-:W3:Y:S02]  /*4390*/  @P1 LDG.E R4, desc[UR60][R4.64] ;  /* 0x0000003c04041981 */ /* 0x000ee4000c1e1900 */
[----:B---3--:R-:W-:Y:S11]  /*43a0*/  @P1 R2UR UR45, R4 ;  /* 0x00000000042d12ca */ /* 0x008ff600000e0000 */
[----:B------:R-:W-:Y:S03]  /*43b0*/  @!UPT UIADD3 URZ, UPT, UPT, URZ, URZ, URZ ;  /* 0x000000fffffff290 */ /* 0x000fe6000fffe0ff */
[----:B----4-:R-:W3:Y:S02]  /*43c0*/  @!UP2 LDCU UR45, c[0x0][0x880] ;  /* 0x00011000ff2da7ac */ /* 0x010ee40008000800 */
.L_x_68:
[----:B---3--:R-:W-:Y:S01]  /*43d0*/  @!P0 ISETP.EQ.AND P2, PT, RZ, UR45, PT ;  /* 0x0000002dff008c0c */ /* 0x008fe2000bf42270 */
[----:B------:R-:W-:Y:S01]  /*43e0*/  @!UPT UIADD3 URZ, UPT, UPT, URZ, URZ, URZ ;  /* 0x000000fffffff290 */ /* 0x000fe2000fffe0ff */
[----:B------:R-:W-:Y:S11]  /*43f0*/  @!P0 BRA `(.L_x_69) ;  /* 0x00000000001c8947 */ /* 0x000ff60003800000 */
[----:B------:R-:W-:Y:S01]  /*4400*/  PLOP3.LUT P2, PT, PT, PT, UP2, 0x80, 0x8 ;  /* 0x000000000008781c */ /* 0x000fe20003f4f028 */
[----:B------:R-:W3:Y:S03]  /*4410*/  LDL R0, [R1] ;  /* 0x0000000001007983 */ /* 0x000ee60000100800 */
[----:B------:R-:W-:Y:S02]  /*4420*/  PLOP3.LUT P2, PT, P2, PT, PT, 0x8, 0x80 ;  /* 0x000000000080781c */ /* 0x000fe4000174e170 */
[----:B---3--:R-:W-:Y:S11]  /*4430*/  LOP3.LUT P0, RZ, R0, 0xff, RZ, 0xc0, !PT ;  /* 0x000000ff00ff7812 */ /* 0x008ff6000780c0ff */
[----:B------:R-:W-:Y:S02]  /*4440*/  @!UPT UIADD3 URZ, UPT, UPT, URZ, URZ, URZ ;  /* 0x000000fffffff290 */ /* 0x000fe4000fffe0ff */
[----:B------:R-:W-:Y:S11]  /*4450*/  @P0 ISETP.EQ.AND P2, PT, RZ, UR45, PT ;  /* 0x0000002dff000c0c */ /* 0x000ff6000bf42270 */
[----:B------:R-:W-:Y:S02]  /*4460*/  @!UPT UIADD3 URZ, UPT, UPT, URZ, URZ, URZ ;  /* 0x000000fffffff290 */ /* 0x000fe4000fffe0ff */
.L_x_69:
[----:B------:R-:W3:Y:S01]  /*4470*/  SYNCS.PHASECHK.TRANS64.TRYWAIT P0, [UR31+0x28], R2 ;  /* 0x00002802ff0075a7 */ /* 0x000ee2000800111f */
[----:B------:R-:W-:Y:S02]  /*4480*/  ELECT P1, URZ, PT ;  /* 0x0000000000ff782f */ /* 0x000fe40003820000 */
[----:B------:R-:W-:Y:S01]  /*4490*/  IADD3 R10, PT, PT, R10, 0x1, RZ ;  /* 0x000000010a0a7810 */ /* 0x000fe20007ffe0ff */
[----:B---3--:R-:W-:Y:S10]  /*44a0*/  @!P0 BRA `(.L_x_70) ;  /* 0x0000006400708947 */ /* 0x008ff40003800000 */
.L_x_118:
[----:B------:R-:W-:Y:S01]  /*44b0*/  PLOP3.LUT P1, PT, P2, P1, PT, 0xf2, 0x2f ;  /* 0x00000000002f781c */ /* 0x000fe20001723e72 */
[----:B------:R-:W-:Y:S01]  /*44c0*/  UMOV UR58, 0x0 ;  /* 0x00000000003a7882 */ /* 0x000fe20000000000 */
[----:B------:R-:W-:Y:S01]  /*44d0*/  UMOV UR59, 0x10000000 ;  /* 0x10000000003b7882 */ /* 0x000fe20000000000 */
[----:B------:R-:W-:Y:S01]  /*44e0*/  UMOV UR44, UR36 ;  /* 0x00000024002c7c82 */ /* 0x000fe20008000000 */
[----:B------:R-:W-:Y:S01]  /*44f0*/  UMOV UR28, UR36 ;  /* 0x00000024001c7c82 */ /* 0x000fe20008000000 */
[----:B------:R-:W-:Y:S01]  /*4500*/  UMOV UR20, UR36 ;  /* 0x0000002400147c82 */ /* 0x000fe20008000000 */
[----:B------:R-:W-:Y:S01]  /*4510*/  UMOV UR12, UR36 ;  /* 0x00000024000c7c82 */ /* 0x000fe20008000000 */
[C---:B------:R-:W-:Y:S02]  /*4520*/  ISETP.NE.AND P0, PT, R10.reuse, 0x2, PT ;  /* 0x000000020a00780c */ /* 0x040fe40003f05270 */
[----:B------:R-:W-:Y:S02]  /*4530*/  LOP3.LUT R11, R11, 0x1, RZ, 0x3c, !PT ;  /* 0x000000010b0b7812 */ /* 0x000fe400078e3cff */
[----:B------:R-:W-:Y:S02]  /*4540*/  SEL R0, RZ, 0x1, P0 ;  /* 0x00000001ff007807 */ /* 0x000fe40000000000 */
[----:B------:R-:W-:Y:S01]  /*4550*/  VOTEU.ALL UP0, P1 ;  /* 0x0000000000ff7886 */ /* 0x000fe20000800000 */
[----:B------:R-:W-:Y:S02]  /*4560*/  SEL R10, R10, RZ, P0 ;  /* 0x000000ff0a0a7207 */ /* 0x000fe40000000000 */
[----:B------:R-:W-:Y:S02]  /*4570*/  LOP3.LUT R9, R9, R0, RZ, 0x3c, !PT ;  /* 0x0000000009097212 */ /* 0x000fe400078e3cff */
[----:B-1----:R-:W-:Y:S02]  /*4580*/  @!UP0 UIADD3 UR4, UP1, UPT, UR56, 0x580, URZ ;  /* 0x0000058038048890 */ /* 0x002fe4000ff3e0ff */
[----:B------:R-:W-:Y:S02]  /*4590*/  @!UP0 USHF.L.U32 UR43, UR63, 0x7, URZ ;  /* 0x000000073f2b8899 */ /* 0x000fe400080006ff */
[----:B------:R-:W-:Y:S02]  /*45a0*/  @!UP0 UIADD3.X UR5, UPT, UPT, URZ, UR57, URZ, UP1, !UPT ;  /* 0x00000039ff058290 */ /* 0x000fe40008ffe4ff */
[----:B------:R-:W-:Y:S02]  /*45b0*/  @!UP0 UIMAD UR42, UR62, 0xb0, URZ ;  /* 0x000000b03e2a88a4 */ /* 0x000fe4000f8e02ff */
[----:B------:R-:W-:Y:S02]  /*45c0*/  @!UP0 UIADD3 UR40, UPT, UPT, UR31, 0x100, URZ ;  /* 0x000001001f288890 */ /* 0x000fe4000fffe0ff */
[----:B------:R-:W-:Y:S01]  /*45d0*/  @!UP0 UIADD3 UR41, UPT, UPT, UR31, 0x20, URZ ;  /* 0x000000201f298890 */ /* 0x000fe2000fffe0ff */
[----:B------:R-:W-:Y:S01]  /*45e0*/  VOTEU.ALL UP1, P1 ;  /* 0x0000000000ff7886 */ /* 0x000fe20000820000 */
[----:B------:R-:W-:Y:S02]  /*45f0*/  @!UP0 UIADD3 UR24, UPT, UPT, UR31, 0x900, URZ ;  /* 0x000009001f188890 */ /* 0x000fe4000fffe0ff */
[----:B------:R-:W-:Y:S03]  /*4600*/  @!UP0 UIADD3 UR26, UPT, UPT, UR42, 0x10, URZ ;  /* 0x000000102a1a8890 */ /* 0x000fe6000fffe0ff */
[----:B------:R-:W-:Y:S01]  /*4610*/  UMOV UR25, UR41 ;  /* 0x0000002900197c82 */ /* 0x000fe20008000000 */
[----:B------:R-:W-:Y:S01]  /*4620*/  UMOV UR27, UR43 ;  /* 0x0000002b001b7c82 */ /* 0x000fe20008000000 */
[----:B------:R-:W-:Y:S01]  /*4630*/  @!UP1 UTMALDG.3D [UR40], [UR4], desc[UR58] ;  /* 0x00003a28040095b4 */ /* 0x000fe20008011000 */
[----:B------:R-:W-:Y:S01]  /*4640*/  VOTEU.ALL UP1, P1 ;  /* 0x0000000000ff7886 */ /* 0x000fe20000820000 */
[----:B------:R-:W-:Y:S02]  /*4650*/  @!UP0 UIADD3 UR16, UPT, UPT, UR31, 0x1100, URZ ;  /* 0x000011001f108890 */ /* 0x000fe4000fffe0ff */
[----:B------:R-:W-:Y:S01]  /*4660*/  @!UP0 UIADD3 UR18, UPT, UPT, UR42, 0x20, URZ ;  /* 0x000000202a128890 */ /* 0x000fe2000fffe0ff */
[----:B------:R-:W-:Y:S01]  /*4670*/  UMOV UR17, UR41 ;  /* 0x0000002900117c82 */ /* 0x000fe20008000000 */
[----:B------:R-:W-:Y:S01]  /*4680*/  UMOV UR19, UR43 ;  /* 0x0000002b00137c82 */ /* 0x000fe20008000000 */
[----:B------:R1:W-:Y:S01]  /*4690*/  @!UP1 UTMALDG.3D [UR24], [UR4], desc[UR58] ;  /* 0x00003a18040095b4 */ /* 0x0003e20008011000 */
        /* <DEDUP_REMOVED lines=13> */
[----:B------:R-:W-:Y:S02]  /*4770*/  UIADD3 UR62, UPT, UPT, UR15, UR46, URZ ;  /* 0x0000002e0f3e7290 */ /* 0x000fe4000fffe0ff */
[----:B------:R-:W-:Y:S02]  /*4780*/  UIADD3 UR63, UPT, UPT, UR21, UR47, URZ ;  /* 0x0000002f153f7290 */ /* 0x000fe4000fffe0ff */
[----:B-1----:R-:W-:Y:S02]  /*4790*/  @!UP0 UIADD3 UR24, UPT, UPT, UR31, 0x2100, URZ ;  /* 0x000021001f188890 */ /* 0x002fe4000fffe0ff */
[----:B------:R-:W-:Y:S02]  /*47a0*/  @!UP0 UIADD3 UR26, UPT, UPT, UR42, 0x40, URZ ;  /* 0x000000402a1a8890 */ /* 0x000fe4000fffe0ff */
[----:B----4-:R-:W-:Y:S02]  /*47b0*/  @!UP0 UIADD3 UR16, UPT, UPT, UR31, 0x2900, URZ ;  /* 0x000029001f108890 */ /* 0x010fe4000fffe0ff */
[----:B------:R-:W-:Y:S05]  /*47c0*/  @!UP0 UIADD3 UR18, UPT, UPT, UR42, 0x50, URZ ;  /* 0x000000502a128890 */ /* 0x000fea000fffe0ff */
[----:B------:R1:W-:Y:S01]  /*47d0*/  @!UP1 UTMALDG.3D [UR24], [UR4], desc[UR58] ;  /* 0x00003a18040095b4 */ /* 0x0003e20008011000 */
[----:B------:R-:W-:Y:S01]  /*47e0*/  VOTEU.ALL UP1, P1 ;  /* 0x0000000000ff7886 */ /* 0x000fe20000820000 */
[----:B-----5:R-:W-:Y:S02]  /*47f0*/  @!UP0 UIADD3 UR8, UPT, UPT, UR31, 0x3100, URZ ;  /* 0x000031001f088890 */ /* 0x020fe4000fffe0ff */
[----:B------:R-:W-:Y:S02]  /*4800*/  @!UP0 UIADD3 UR10, UPT, UPT, UR42, 0x60, URZ ;  /* 0x000000602a0a8890 */ /* 0x000fe4000fffe0ff */
[----:B------:R4:W-:Y:S01]  /*4810*/  @!UP1 UTMALDG.3D [UR16], [UR4], desc[UR58] ;  /* 0x00003a10040095b4 */ /* 0x0009e20008011000 */
[----:B------:R-:W-:Y:S06]  /*4820*/  VOTEU.ALL UP1, P1 ;  /* 0x0000000000ff7886 */ /* 0x000fec0000820000 */
[----:B------:R5:W-:Y:S01]  /*4830*/  @!UP1 UTMALDG.3D [UR8], [UR4], desc[UR58] ;  /* 0x00003a08040095b4 */ /* 0x000be20008011000 */
[----:B------:R-:W-:Y:S05]  /*4840*/  VOTEU.ALL UP1, P1 ;  /* 0x0000000000ff7886 */ /* 0x000fea0000820000 */
[----:B------:R2:W-:Y:S01]  /*4850*/  @!UP1 UTMALDG.3D [UR32], [UR4], desc[UR58] ;  /* 0x00003a20040095b4 */ /* 0x0005e20008011000 */
[----:B------:R-:W-:Y:S01]  /*4860*/  VOTEU.ALL UP1, P1 ;  /* 0x0000000000ff7886 */ /* 0x000fe20000820000 */
[----:B-1----:R-:W-:Y:S02]  /*4870*/  @!UP0 UIADD3 UR24, UPT, UPT, UR31, 0x4100, URZ ;  /* 0x000041001f188890 */ /* 0x002fe4000fffe0ff */
[----:B------:R-:W-:Y:S02]  /*4880*/  @!UP0 UIADD3 UR26, UPT, UPT, UR42, 0x80, URZ ;  /* 0x000000802a1a8890 */ /* 0x000fe4000fffe0ff */
[----:B----4-:R-:W-:Y:S02]  /*4890*/  @!UP0 UIADD3 UR16, UPT, UPT, UR31, 0x4900, URZ ;  /* 0x000049001f108890 */ /* 0x010fe4000fffe0ff */
[----:B------:R-:W-:Y:S05]  /*48a0*/  @!UP0 UIADD3 UR18, UPT, UPT, UR42, 0x90, URZ ;  /* 0x000000902a128890 */ /* 0x000fea000fffe0ff */
[----:B------:R4:W-:Y:S01]  /*48b0*/  @!UP1 UTMALDG.3D [UR24], [UR4], desc[UR58] ;  /* 0x00003a18040095b4 */ /* 0x0009e20008011000 */
[----:B------:R-:W-:Y:S02]  /*48c0*/  UPLOP3.LUT UP1, UPT, UPT, UPT, UPT, 0x80, 0x8 ;  /* 0x000000000008789c */ /* 0x000fe40003f2f070 */
[----:B-----5:R-:W-:Y:S02]  /*48d0*/  @!UP0 UIADD3 UR8, UPT, UPT, UR31, 0x5100, URZ ;  /* 0x000051001f088890 */ /* 0x020fe4000fffe0ff */
[----:B------:R-:W-:Y:S01]  /*48e0*/  @!UP0 UIADD3 UR10, UPT, UPT, UR42, 0xa0, URZ ;  /* 0x000000a02a0a8890 */ /* 0x000fe2000fffe0ff */
[----:B------:R-:W-:Y:S01]  /*48f0*/  VOTEU.ALL UP0, P1 ;  /* 0x0000000000ff7886 */ /* 0x000fe20000800000 */
[----:B--2---:R-:W-:Y:S04]  /*4900*/  UMOV UR36, UR54 ;  /* 0x0000003600247c82 */ /* 0x004fe80008000000 */
[----:B------:R4:W-:Y:S01]  /*4910*/  @!UP0 UTMALDG.3D [UR16], [UR4], desc[UR58] ;  /* 0x00003a10040085b4 */ /* 0x0009e20008011000 */
[----:B------:R-:W-:Y:S05]  /*4920*/  VOTEU.ALL UP0, P1 ;  /* 0x0000000000ff7886 */ /* 0x000fea0000800000 */
[----:B------:R4:W-:Y:S01]  /*4930*/  @!UP0 UTMALDG.3D [UR8], [UR4], desc[UR58] ;  /* 0x00003a08040085b4 */ /* 0x0009e20008011000 */
[----:B------:R4:W-:Y:S01]  /*4940*/  @!P1 SYNCS.ARRIVE.TRANS64.RED.A0TR RZ, [UR31+0x20], R8 ;  /* 0x00002008ffff99a7 */ /* 0x0009e2000830041f */
[----:B------:R-:W-:Y:S01]  /*4950*/  SYNCS.ARRIVE.TRANS64.RED.A1T0 RZ, [UR39], RZ ;  /* 0x000000ffffff79a7 */ /* 0x000fe20008100427 */
[----:B------:R-:W-:Y:S05]  /*4960*/  BRA.U UP3, `(.L_x_71) ;  /* 0xfffffff103c87547 */ /* 0x000fea000b83ffff */
[----:B------:R-:W-:Y:S07]  /*4970*/  MOV R0, UR31 ;  /* 0x0000001f00007c02 */ /* 0x000fee0008000f00 */
.L_x_72:
[----:B-1-3--:R-:W-:-:S04]  /*4980*/  SHF.L.U32 R3, R11, 0x1f, RZ ;  /* 0x0000001f0b037819 */ /* 0x00afc800000006ff */
[----:B------:R1:W2:Y:S03]  /*4990*/  SYNCS.PHASECHK.TRANS64.TRYWAIT P0, [R0+URZ+0x28], R3 ;  /* 0x00002803000075a7 */ /* 0x0002a600080011ff */
[----:B--2---:R-:W-:Y:S05]  /*49a0*/  @!P0 NANOSLEEP.SYNCS 0x989680 ;  /* 0x009896800000895d */ /* 0x004fea0003900000 */
[----:B------:R-:W2:Y:S02]  /*49b0*/  @!P0 SYNCS.PHASECHK.TRANS64 P0, [R0+URZ+0x28], R3 ;  /* 0x00002803000085a7 */ /* 0x000ea400080010ff */
[----:B--2-4-:R-:W-:Y:S05]  /*49c0*/  @P0 EXIT ;  /* 0x000000000000094d */ /* 0x014fea0003800000 */
[----:B------:R-:W-:Y:S05]  /*49d0*/  BRA `(.L_x_72) ;  /* 0xfffffffc00e87947 */ /* 0x000fea000383ffff */
.L_x_63:
[----:B------:R-:W-:-:S06]  /*49e0*/  UISETP.GE.AND UP0, UPT, UR12, 0x4, UPT ;  /* 0x000000040c00788c */ /* 0x000fcc000bf06270 */
[----:B------:R-:W-:-:S13]  /*49f0*/  PLOP3.LUT P0, PT, PT, PT, UP0, 0x80, 0x8 ;  /* 0x000000000008781c */ /* 0x000fda0003f0f008 */
[----:B-1----:R-:W-:Y:S05]  /*4a00*/  @!P0 EXIT ;  /* 0x000000000000894d */ /* 0x002fea0003800000 */
[----:B------:R-:W-:Y:S01]  /*4a10*/  BAR.SYNC.DEFER_BLOCKING 0x6, 0xa0 ;  /* 0x0182800000007b1d */ /* 0x000fe20000010000 */
[----:B------:R-:W-:-:S05]  /*4a20*/  IMAD.U32 R2, R2, 0x10000, RZ ;  /* 0x0001000002027824 */ /* 0x000fca00078e00ff */
[----:B------:R-:W-:Y:S01]  /*4a30*/  UMOV UR4, 0x400 ;  /* 0x0000040000047882 */ /* 0x000fe20000000000 */
[----:B------:R-:W-:Y:S01]  /*4a40*/  LOP3.LUT R2, R2, 0x600000, RZ, 0xc0, !PT ;  /* 0x0060000002027812 */ /* 0x000fe200078ec0ff */
[----:B------:R-:W-:Y:S01]  /*4a50*/  ULEA UR4, UR5, UR4, 0x18 ;  /* 0x0000000405047291 */ /* 0x000fe2000f8ec0ff */
[----:B------:R-:W1:Y:S02]  /*4a60*/  LDCU UR41, c[0x0][0xb0c] ;  /* 0x00016180ff2977ac */ /* 0x000e640008000800 */
[----:B------:R-:W-:Y:S01]  /*4a70*/  UMOV UR5, URZ ;  /* 0x000000ff00057c82 */ /* 0x000fe20008000000 */
[----:B------:R-:W2:Y:S01]  /*4a80*/  LDCU UR40, c[0x0][0xb30] ;  /* 0x00016600ff2877ac */ /* 0x000ea20008000800 */
[----:B------:R-:W3:Y:S01]  /*4a90*/  LDCU.64 UR52, c[0x0][0x888] ;  /* 0x00011100ff3477ac */ /* 0x000ee20008000a00 */
[----:B------:R-:W4:Y:S03]  /*4aa0*/  LDCU.64 UR38, c[0x0][0xb28] ;  /* 0x00016500ff2677ac */ /* 0x000f260008000a00 */
[----:B------:R-:W5:Y:S01]  /*4ab0*/  LDS R3, [UR4+0xd0] ;  /* 0x0000d004ff037984 */ /* 0x000f620008000800 */
[----:B------:R-:W-:Y:S01]  /*4ac0*/  UMOV UR4, URZ ;  /* 0x000000ff00047c82 */ /* 0x000fe20008000000 */
[----:B------:R-:W1:Y:S01]  /*4ad0*/  LDCU.64 UR58, c[0x0][0x890] ;  /* 0x00011200ff3a77ac */ /* 0x000e620008000a00 */
[----:B------:R-:W-:Y:S01]  /*4ae0*/  MOV R0, UR4 ;  /* 0x0000000400007c02 */ /* 0x000fe20008000f00 */
[----:B------:R-:W1:Y:S04]  /*4af0*/  LDCU.64 UR56, c[0x0][0x8b0] ;  /* 0x00011600ff3877ac */ /* 0x000e680008000a00 */
[----:B------:R1:W-:Y:S01]  /*4b00*/  STL [R1+0x18], R0 ;  /* 0x0000180001007387 */ /* 0x0003e20000100800 */
[----:B------:R-:W1:Y:S01]  /*4b10*/  LDCU.64 UR54, c[0x0][0x8a8] ;  /* 0x00011500ff3677ac */ /* 0x000e620008000a00 */
[----:B------:R-:W1:Y:S01]  /*4b20*/  LDCU.128 UR48, c[0x0][0xb10] ;  /* 0x00016200ff3077ac */ /* 0x000e620008000c00 */
[----:B------:R-:W-:Y:S01]  /*4b30*/  UMOV UR44, URZ ;  /* 0x000000ff002c7c82 */ /* 0x000fe20008000000 */
[----:B------:R-:W-:Y:S01]  /*4b40*/  UMOV UR18, URZ ;  /* 0x000000ff00127c82 */ /* 0x000fe20008000000 */
[----:B-----5:R-:W-:Y:S01]  /*4b50*/  IMAD.IADD R2, R3, 0x1, R2 ;  /* 0x0000000103027824 */ /* 0x020fe200078e0202 */
[----:B------:R-:W-:-:S05]  /*4b60*/  MOV R3, UR5 ;  /* 0x0000000500037c02 */ /* 0x000fca0008000f00 */
[----:B------:R1:W-:Y:S04]  /*4b70*/  STL [R1+0x14], R3 ;  /* 0x0000140301007387 */ /* 0x0003e80000100800 */
[----:B--234-:R1:W-:Y:S02]  /*4b80*/  STL [R1+0x10], R0 ;  /* 0x0000100001007387 */ /* 0x01c3e40000100800 */
.L_x_95:
[----:B--2---:R-:W2:Y:S01]  /*4b90*/  S2UR UR17, SR_CgaCtaId ;  /* 0x00000000001179c3 */ /* 0x004ea20000008800 */
[----:B-1----:R-:W3:Y:S01]  /*4ba0*/  LDL R0, [R1+0x14] ;  /* 0x0000140001007983 */ /* 0x002ee20000100800 */
[----:B------:R-:W-:Y:S01]  /*4bb0*/  UMOV UR16, 0x400 ;  /* 0x0000040000107882 */ /* 0x000fe20000000000 */
[----:B---3--:R-:W-:Y:S01]  /*4bc0*/  R2UR UR5, R0 ;  /* 0x00000000000572ca */ /* 0x008fe200000e0000 */
[----:B--2---:R-:W-:Y:S04]  /*4bd0*/  ULEA UR16, UR17, UR16, 0x18 ;  /* 0x0000001011107291 */ /* 0x004fe8000f8ec0ff */
[----:B------:R-:W-:Y:S08]  /*4be0*/  ULEA UR4, UR18, UR16, 0x3 ;  /* 0x0000001012047291 */ /* 0x000ff0000f8e18ff */
[----:B------:R-:W-:Y:S05]  /*4bf0*/  IMAD.U32 R0, RZ, RZ, UR5 ;  /* 0x00000005ff007e24 */ /* 0x000fea000f8e00ff */
[----:B------:R-:W-:Y:S04]  /*4c00*/  SHF.L.U32 R3, R0, 0x1f, RZ ;  /* 0x0000001f00037819 */ /* 0x000fe800000006ff */
[----:B------:R-:W1:Y:S02]  /*4c10*/  SYNCS.PHASECHK.TRANS64.TRYWAIT P0, [UR4+0x40], R3 ;  /* 0x00004003ff0075a7 */ /* 0x000e640008001104 */
[----:B-1----:R-:W-:Y:S05]  /*4c20*/  @!P0 BRA `(.L_x_73) ;  /* 0x0000005c00a88947 */ /* 0x002fea0003800000 */
.L_x_120:
[----:B------:R-:W-:Y:S02]  /*4c30*/  ULEA UR5, UR18, UR16, 0x4 ;  /* 0x0000001012057291 */ /* 0x000fe4000f8e20ff */
[----:B------:R-:W-:Y:S01]  /*4c40*/  UIADD3 UR4, UPT, UPT, UR4, 0x50, URZ ;  /* 0x0000005004047890 */ /* 0x000fe2000fffe0ff */
[----:B------:R-:W2:Y:S03]  /*4c50*/  LDCU UR6, c[0x0][0xb24] ;  /* 0x00016480ff0677ac */ /* 0x000ea60008000800 */
[----:B------:R-:W-:Y:S03]  /*4c60*/  UPRMT UR4, URZ, 0x654, UR4 ;  /* 0x00000654ff047896 */ /* 0x000fe60008000004 */
[----:B------:R-:W3:Y:S01]  /*4c70*/  LDS.128 R4, [UR5+0xb0] ;  /* 0x0000b005ff047984 */ /* 0x000ee20008000c00 */
[----:B------:R-:W-:Y:S01]  /*4c80*/  @!PT LDS RZ, [RZ] ;  /* 0x00000000fffff984 */ /* 0x000fe20000000800 */
[----:B------:R-:W-:Y:S01]  /*4c90*/  @!PT LDS RZ, [RZ] ;  /* 0x00000000fffff984 */ /* 0x000fe20000000800 */
[----:B------:R-:W-:Y:S01]  /*4ca0*/  @!PT LDS RZ, [RZ] ;  /* 0x00000000fffff984 */ /* 0x000fe20000000800 */
[----:B------:R-:W-:Y:S01]  /*4cb0*/  @!PT LDS RZ, [RZ] ;  /* 0x00000000fffff984 */ /* 0x000fe20000000800 */
[----:B------:R4:W-:Y:S07]  /*4cc0*/  MEMBAR.ALL.CTA ;  /* 0x0000000000007992 */ /* 0x0009ee0000008000 */
[----:B----4-:R-:W4:Y:S02]  /*4cd0*/  FENCE.VIEW.ASYNC.S ;  /* 0x00000000000073c6 */ /* 0x010f240000000000 */
[----:B----4-:R-:W-:Y:S01]  /*4ce0*/  SYNCS.ARRIVE.TRANS64.RED.A1T0 RZ, [UR4], RZ ;  /* 0x000000ffffff79a7 */ /* 0x010fe20008100404 */
[----:B---3--:R-:W-:Y:S11]  /*4cf0*/  LOP3.LUT P0, RZ, R6, 0x1, RZ, 0xc0, !PT ;  /* 0x0000000106ff7812 */ /* 0x008ff6000780c0ff */
[----:B------:R-:W-:Y:S02]  /*4d00*/  @!UPT UIADD3 URZ, UPT, UPT, URZ, URZ, URZ ;  /* 0x000000fffffff290 */ /* 0x000fe4000fffe0ff */
[----:B------:R-:W-:Y:S01]  /*4d10*/  VOTEU.ANY UP0, P0 ;  /* 0x0000000000ff7886 */ /* 0x000fe20000000100 */
[----:B------:R-:W-:Y:S01]  /*4d20*/  PLOP3.LUT P3, PT, PT, PT, UP0, 0x80, 0x8 ;  /* 0x000000000008781c */ /* 0x000fe20003f6f008 */
[----:B------:R-:W-:Y:S01]  /*4d30*/  UP2UR UR5, UPR, URZ, 0x1 ;  /* 0x00000001ff057883 */ /* 0x000fe20008000000 */
[----:B------:R-:W-:Y:S02]  /*4d40*/  PLOP3.LUT P1, PT, PT, PT, UP0, 0x80, 0x8 ;  /* 0x000000000008781c */ /* 0x000fe40003f2f008 */
[----:B------:R-:W-:Y:S02]  /*4d50*/  PLOP3.LUT P2, PT, PT, PT, UP0, 0x80, 0x8 ;  /* 0x000000000008781c */ /* 0x000fe40003f4f008 */
[----:B------:R-:W-:Y:S01]  /*4d60*/  PLOP3.LUT P0, PT, PT, PT, UP0, 0x80, 0x8 ;  /* 0x000000000008781c */ /* 0x000fe20003f0f008 */
[----:B------:R-:W-:Y:S01]  /*4d70*/  IMAD.U32 R11, RZ, RZ, UR5 ;  /* 0x00000005ff0b7e24 */ /* 0x000fe2000f8e00ff */
[----:B--2---:R-:W-:Y:S04]  /*4d80*/  UISETP.GE.AND UP0, UPT, UR6, 0x1, UPT ;  /* 0x000000010600788c */ /* 0x004fe8000bf06270 */
[----:B------:R2:W-:Y:S01]  /*4d90*/  STL [R1+0x1c], R11 ;  /* 0x00001c0b01007387 */ /* 0x0005e20000100800 */
[----:B-1----:R-:W-:Y:S02]  /*4da0*/  @P3 MOV R3, R4 ;  /* 0x0000000400033202 */ /* 0x002fe40000000f00 */
[----:B------:R-:W-:Y:S02]  /*4db0*/  @P1 LOP3.LUT R0, R5, 0xffff, RZ, 0xc0, !PT ;  /* 0x0000ffff05001812 */ /* 0x000fe400078ec0ff */
[----:B------:R-:W-:Y:S02]  /*4dc0*/  @P2 R2UR UR43, R3 ;  /* 0x00000000032b22ca */ /* 0x000fe400000e0000 */
[----:B------:R-:W-:Y:S01]  /*4dd0*/  @P0 R2UR UR42, R0 ;  /* 0x00000000002a02ca */ /* 0x000fe200000e0000 */
[----:B------:R-:W-:Y:S03]  /*4de0*/  @!UPT UIADD3 URZ, UPT, UPT, URZ, URZ, URZ ;  /* 0x000000fffffff290 */ /* 0x000fe6000fffe0ff */
[----:B------:R-:W-:Y:S11]  /*4df0*/  BRA.U !UP0, `(.L_x_74) ;  /* 0x0000000108b87547 */ /* 0x000ff6000b800000 */
[----:B------:R-:W1:Y:S01]  /*4e00*/  LDCU UR5, c[0x0][0xb20] ;  /* 0x00016400ff0577ac */ /* 0x000e620008000800 */
[----:B------:R-:W3:Y:S01]  /*4e10*/  LDCU UR9, c[0x0][0x370] ;  /* 0x00006e00ff0977ac */ /* 0x000ee20008000800 */
[----:B------:R-:W4:Y:S01]  /*4e20*/  LDCU UR4, c[0x0][0x374] ;  /* 0x00006e80ff0477ac */ /* 0x000f220008000800 */
[----:B------:R-:W-:Y:S02]  /*4e30*/  UISETP.NE.AND UP0, UPT, UR50, 0x1, UPT ;  /* 0x000000013200788c */ /* 0x000fe4000bf05270 */
[----:B------:R-:W-:Y:S02]  /*4e40*/  UIMAD.WIDE.U32 UR24, UR42, UR51, URZ ;  /* 0x000000332a1872a5 */ /* 0x000fe4000f8e00ff */
[----:B------:R-:W-:Y:S02]  /*4e50*/  UISETP.NE.AND UP1, UPT, UR41, 0x1, UPT ;  /* 0x000000012900788c */ /* 0x000fe4000bf25270 */
[----:B------:R-:W-:Y:S02]  /*4e60*/  UISETP.NE.AND UP2, UPT, UR6, 0x1, UPT ;  /* 0x000000010600788c */ /* 0x000fe4000bf45270 */
[----:B------:R-:W-:Y:S02]  /*4e70*/  UIMAD.WIDE.U32 UR20, UR43, UR48, URZ ;  /* 0x000000302b1472a5 */ /* 0x000fe4000f8e00ff */
[----:B---3--:R-:W-:Y:S02]  /*4e80*/  UIMAD.WIDE.U32 UR22, UR9, UR48, URZ ;  /* 0x00000030091672a5 */ /* 0x008fe4000f8e00ff */
[----:B------:R-:W-:Y:S02]  /*4e90*/  USHF.R.U32.HI UR20, URZ, UR49, UR21 ;  /* 0x00000031ff147299 */ /* 0x000fe40008011615 */
[----:B----4-:R-:W-:Y:S02]  /*4ea0*/  UIMAD.WIDE.U32 UR26, UR4, UR51, URZ ;  /* 0x00000033041a72a5 */ /* 0x010fe4000f8e00ff */
[----:B------:R-:W-:Y:S04]  /*4eb0*/  @UP1 USHF.R.U32.HI UR9, URZ, UR49, UR23 ;  /* 0x00000031ff091299 */ /* 0x000fe80008011617 */
[----:B------:R-:W-:Y:S01]  /*4ec0*/  UIMAD.WIDE.U32 UR22, UR9, UR38, URZ ;  /* 0x00000026091672a5 */ /* 0x000fe2000f8e00ff */
[----:B------:R-:W-:Y:S02]  /*4ed0*/  UMOV UR19, UR27 ;  /* 0x0000001b00137c82 */ /* 0x000fe40008000000 */
[----:B-1----:R-:W-:Y:S02]  /*4ee0*/  @UP0 USHF.R.U32.HI UR4, URZ, UR5, UR19 ;  /* 0x00000005ff040299 */ /* 0x002fe40008011613 */
[----:B------:R-:W-:Y:S01]  /*4ef0*/  @UP2 USHF.R.U32.HI UR9, URZ, UR39, UR23 ;  /* 0x00000027ff092299 */ /* 0x000fe20008011617 */
[----:B------:R-:W-:Y:S01]  /*4f00*/  UMOV UR19, UR25 ;  /* 0x0000001900137c82 */ /* 0x000fe20008000000 */
[----:B------:R-:W-:Y:S02]  /*4f10*/  UIMAD.WIDE.U32 UR24, UR4, UR38, URZ ;  /* 0x00000026041872a5 */ /* 0x000fe4000f8e00ff */
[----:B------:R-:W-:Y:S02]  /*4f20*/  USHF.R.U32.HI UR19, URZ, UR5, UR19 ;  /* 0x00000005ff137299 */ /* 0x000fe40008011613 */
[----:B------:R-:W-:Y:S02]  /*4f30*/  USEL UR5, UR43, UR20, !UP1 ;  /* 0x000000142b057287 */ /* 0x000fe4000c800000 */
[----:B------:R-:W-:Y:S02]  /*4f40*/  USEL UR10, UR42, UR19, !UP0 ;  /* 0x000000132a0a7287 */ /* 0x000fe4000c000000 */
[----:B------:R-:W-:Y:S02]  /*4f50*/  UIMAD UR7, UR6, UR9, URZ ;  /* 0x00000009060772a4 */ /* 0x000fe4000f8e02ff */
[----:B------:R-:W-:Y:S02]  /*4f60*/  UIMAD.WIDE.U32 UR14, UR10, UR38, URZ ;  /* 0x000000260a0e72a5 */ /* 0x000fe4000f8e00ff */
[----:B------:R-:W-:Y:S02]  /*4f70*/  UIMAD.WIDE.U32 UR12, UR5, UR38, URZ ;  /* 0x00000026050c72a5 */ /* 0x000fe4000f8e00ff */
[----:B------:R-:W-:Y:S02]  /*4f80*/  USHF.R.U32.HI UR15, URZ, UR39, UR15 ;  /* 0x00000027ff0f7299 */ /* 0x000fe4000801160f */
[----:B------:R-:W-:Y:S02]  /*4f90*/  UIADD3 UR8, UPT, UPT, -UR5, URZ, URZ ;  /* 0x000000ff05087290 */ /* 0x000fe4000fffe1ff */
[----:B------:R-:W-:Y:S02]  /*4fa0*/  USEL UR15, UR10, UR15, !UP2 ;  /* 0x0000000f0a0f7287 */ /* 0x000fe4000d000000 */
[----:B------:R-:W-:Y:S02]  /*4fb0*/  UIMAD UR43, UR41, UR8, UR43 ;  /* 0x00000008292b72a4 */ /* 0x000fe4000f8e022b */
[----:B------:R-:W-:Y:S01]  /*4fc0*/  UIADD3 UR14, UPT, UPT, -UR15, URZ, URZ ;  /* 0x000000ff0f0e7290 */ /* 0x000fe2000fffe1ff */
[----:B------:R-:W-:Y:S02]  /*4fd0*/  UMOV UR19, UR25 ;  /* 0x0000001900137c82 */ /* 0x000fe40008000000 */
[----:B------:R-:W-:Y:S02]  /*4fe0*/  @UP2 USHF.R.U32.HI UR4, URZ, UR39, UR19 ;  /* 0x00000027ff042299 */ /* 0x000fe40008011613 */
[----:B------:R-:W-:Y:S02]  /*4ff0*/  UIMAD UR14, UR6, UR14, UR10 ;  /* 0x0000000e060e72a4 */ /* 0x000fe4000f8e020a */
[----:B------:R-:W-:Y:S04]  /*5000*/  UIMAD UR4, UR6, UR4, URZ ;  /* 0x00000004060472a4 */ /* 0x000fe8000f8e02ff */
[----:B------:R-:W-:Y:S04]  /*5010*/  UISETP.GE.AND UP0, UPT, UR10, UR4, UPT ;  /* 0x000000040a00728c */ /* 0x000fe8000bf06270 */
[----:B------:R-:W-:Y:S02]  /*5020*/  UISETP.GE.OR UP0, UPT, UR5, UR7, UP0 ;  /* 0x000000070500728c */ /* 0x000fe40008706670 */
[----:B------:R-:W-:Y:S04]  /*5030*/  UIADD3 UR7, UPT, UPT, -UR10, URZ, URZ ;  /* 0x000000ff0a077290 */ /* 0x000fe8000fffe1ff */
[----:B------:R-:W-:Y:S05]  /*5040*/  UIMAD UR42, UR50, UR7, UR42 ;  /* 0x00000007322a72a4 */ /* 0x000fea000f8e022a */
[----:B------:R-:W-:Y:S04]  /*5050*/  @!UP0 USHF.R.U32.HI UR4, URZ, UR39, UR13 ;  /* 0x00000027ff048299 */ /* 0x000fe8000801160d */
[----:B------:R-:W-:Y:S04]  /*5060*/  @!UP0 USEL UR4, UR5, UR4, !UP2 ;  /* 0x0000000405048287 */ /* 0x000fe8000d000000 */
[----:B------:R-:W-:Y:S02]  /*5070*/  @!UP0 UIMAD UR11, UR9, UR14, UR4 ;  /* 0x0000000e090b82a4 */ /* 0x000fe4000f8e0204 */
[----:B------:R-:W-:Y:S04]  /*5080*/  @!UP0 UIADD3 UR14, UPT, UPT, UR15, -UR4, URZ ;  /* 0x800000040f0e8290 */ /* 0x000fe8000fffe0ff */
[----:B------:R-:W-:Y:S03]  /*5090*/  @!UP0 UIMAD UR10, UR14, UR6, UR5 ;  /* 0x000000060e0a82a4 */ /* 0x000fe6000f8e0205 */
[----:B------:R-:W-:Y:S02]  /*50a0*/  @!UP0 UMOV UR5, UR11 ;  /* 0x0000000b00058c82 */ /* 0x000fe40008000000 */
[----:B------:R-:W-:Y:S02]  /*50b0*/  UIMAD UR43, UR5, UR41, UR43 ;  /* 0x00000029052b72a4 */ /* 0x000fe4000f8e022b */
[----:B------:R-:W-:Y:S11]  /*50c0*/  UIMAD UR42, UR10, UR50, UR42 ;  /* 0x000000320a2a72a4 */ /* 0x000ff6000f8e022a */
[----:B------:R-:W-:Y:S01]  /*50d0*/  @!UPT UIADD3 URZ, UPT, UPT, URZ, URZ, URZ ;  /* 0x000000fffffff290 */ /* 0x000fe2000fffe0ff */
.L_x_74:
[----:B------:R-:W-:Y:S01]  /*50e0*/  UISETP.NE.AND UP0, UPT, UR40, 0x1, UPT ;  /* 0x000000012800788c */ /* 0x000fe2000bf05270 */
[----:B------:R1:W5:Y:S01]  /*50f0*/  LDL R10, [R1] ;  /* 0x00000000010a7983 */ /* 0x0003620000100800 */
[----:B------:R-:W-:Y:S04]  /*5100*/  UISETP.NE.U32.AND UP3, UPT, UR58, URZ, UPT ;  /* 0x000000ff3a00728c */ /* 0x000fe8000bf65070 */
[----:B------:R-:W-:Y:S05]  /*5110*/  UISETP.NE.AND.EX UP3, UPT, UR59, URZ, UPT, UP3 ;  /* 0x000000ff3b00728c */ /* 0x000fea000bf65330 */
[----:B------:R-:W3:Y:S01]  /*5120*/  @!UP0 LDCU.128 UR8, c[0x0][0xb10] ;  /* 0x00016200ff0887ac */ /* 0x000ee20008000c00 */
[----:B------:R-:W4:Y:S01]  /*5130*/  @!UP0 LDCU UR5, c[0x0][0xb0c] ;  /* 0x00016180ff0587ac */ /* 0x000f220008000800 */
[----:B------:R-:W2:Y:S01]  /*5140*/  @!UP0 LDCU UR4, c[0x0][0xb20] ;  /* 0x00016400ff0487ac */ /* 0x000ea20008000800 */
[----:B---3--:R-:W-:Y:S02]  /*5150*/  UIMAD.WIDE.U32 UR6, UR43, UR8, URZ ;  /* 0x000000082b0672a5 */ /* 0x008fe4000f8e00ff */
[----:B------:R-:W-:Y:S02]  /*5160*/  UIMAD.WIDE.U32 UR12, UR42, UR11, URZ ;  /* 0x0000000b2a0c72a5 */ /* 0x000fe4000f8e00ff */
[----:B------:R-:W-:Y:S02]  /*5170*/  @!UP0 UISETP.NE.AND UP1, UPT, UR10, 0x1, UPT ;  /* 0x000000010a00888c */ /* 0x000fe4000bf25270 */
[----:B------:R-:W-:Y:S02]  /*5180*/  @!UP0 USHF.R.U32.HI UR7, URZ, UR9, UR7 ;  /* 0x00000009ff078299 */ /* 0x000fe40008011607 */
[----:B----4-:R-:W-:Y:S02]  /*5190*/  @!UP0 UISETP.NE.AND UP2, UPT, UR5, 0x1, UPT ;  /* 0x000000010500888c */ /* 0x010fe4000bf45270 */
[----:B--2---:R-:W-:Y:S02]  /*51a0*/  @!UP0 USHF.R.U32.HI UR4, URZ, UR4, UR13 ;  /* 0x00000004ff048299 */ /* 0x004fe4000801160d */
[----:B------:R-:W-:Y:S02]  /*51b0*/  @!UP0 USEL UR7, UR43, UR7, !UP2 ;  /* 0x000000072b078287 */ /* 0x000fe4000d000000 */
[----:B------:R-:W-:Y:S04]  /*51c0*/  @!UP0 USEL UR6, UR42, UR4, !UP1 ;  /* 0x000000042a068287 */ /* 0x000fe8000c800000 */
[----:B------:R-:W-:Y:S02]  /*51d0*/  @!UP0 UIADD3 UR4, UPT, UPT, -UR7, UR6, URZ ;  /* 0x0000000607048290 */ /* 0x000fe4000fffe1ff */
[----:B------:R-:W-:Y:S02]  /*51e0*/  @!UP0 UIADD3 UR6, UPT, UPT, UR7, -UR6, URZ ;  /* 0x8000000607068290 */ /* 0x000fe4000fffe0ff */
[----:B------:R-:W-:Y:S02]  /*51f0*/  UIADD3 UR7, UPT, UPT, UR18, 0x1, URZ ;  /* 0x0000000112077890 */ /* 0x000fe4000fffe0ff */
[----:B------:R-:W-:Y:S02]  /*5200*/  @!UP0 UIMAD UR43, UR4, UR5, UR43 ;  /* 0x00000005042b82a4 */ /* 0x000fe4000f8e022b */
[----:B------:R-:W-:Y:S02]  /*5210*/  @!UP0 UIMAD UR42, UR6, UR10, UR42 ;  /* 0x0000000a062a82a4 */ /* 0x000fe4000f8e022a */
[----:B------:R-:W-:Y:S05]  /*5220*/  MOV R0, UR7 ;  /* 0x0000000700007c02 */ /* 0x000fea0008000f00 */
[----:B------:R1:W-:Y:S01]  /*5230*/  STL [R1+0x8], R0 ;  /* 0x0000080001007387 */ /* 0x0003e20000100800 */
[----:B------:R-:W-:Y:S05]  /*5240*/  BRA.U !UP3, `(.L_x_75) ;  /* 0x000000010b407547 */ /* 0x000fea000b800000 */
[----:B------:R-:W-:Y:S01]  /*5250*/  UISETP.NE.U32.AND UP0, UPT, UR52, URZ, UPT ;  /* 0x000000ff3400728c */ /* 0x000fe2000bf05070 */
[----:B------:R-:W-:Y:S03]  /*5260*/  IMAD.MOV.U32 R3, RZ, RZ, 0x1 ;  /* 0x00000001ff037424 */ /* 0x000fe600078e00ff */
[----:B------:R-:W-:Y:S06]  /*5270*/  UISETP.NE.AND.EX UP0, UPT, UR53, URZ, UPT, UP0 ;  /* 0x000000ff3500728c */ /* 0x000fec000bf05300 */
[----:B------:R-:W-:Y:S05]  /*5280*/  PLOP3.LUT P0, PT, PT, PT, UP0, 0x80, 0x8 ;  /* 0x000000000008781c */ /* 0x000fea0003f0f008 */
[----:B------:R-:W2:Y:S01]  /*5290*/  @UP0 LDCU.64 UR6, c[0x0][0x888] ;  /* 0x00011100ff0607ac */ /* 0x000ea20008000a00 */
[----:B------:R-:W-:Y:S07]  /*52a0*/  @UP0 UIMAD UR4, UR36, UR58, URZ ;  /* 0x0000003a240402a4 */ /* 0x000fee000f8e02ff */
[----:B-----5:R-:W-:Y:S01]  /*52b0*/  @P0 PRMT R10, R3, 0x7610, R10 ;  /* 0x00007610030a0816 */ /* 0x020fe2000000000a */
[----:B--2---:R-:W-:Y:S06]  /*52c0*/  @UP0 UIMAD.WIDE UR6, UR4, 0x4, UR6 ;  /* 0x00000004040608a5 */ /* 0x004fec000f8e0206 */
[----:B------:R-:W-:Y:S02]  /*52d0*/  IMAD.U32 R8, RZ, RZ, UR6 ;  /* 0x00000006ff087e24 */ /* 0x000fe4000f8e00ff */
[----:B------:R-:W-:Y:S05]  /*52e0*/  IMAD.U32 R9, RZ, RZ, UR7 ;  /* 0x00000007ff097e24 */ /* 0x000fea000f8e00ff */
[----:B-1----:R-:W2:Y:S02]  /*52f0*/  @P0 LDG.E R0, desc[UR60][R8.64] ;  /* 0x0000003c08000981 */ /* 0x002ea4000c1e1900 */
[----:B--2---:R-:W-:Y:S01]  /*5300*/  @P0 R2UR UR45, R0 ;  /* 0x00000000002d02ca */ /* 0x004fe200000e0000 */
[----:B------:R-:W-:Y:S05]  /*5310*/  IMAD.MOV.U32 R0, RZ, RZ, 0x1 ;  /* 0x00000001ff007424 */ /* 0x000fea00078e00ff */
[----:B------:R-:W-:Y:S05]  /*5320*/  @!P0 PRMT R10, R0, 0x7610, R10 ;  /* 0x00007610000a8816 */ /* 0x000fea000000000a */
[----:B------:R2:W-:Y:S03]  /*5330*/  STL.S16 [R1], R10 ;  /* 0x0000000a01007387 */ /* 0x0005e60000100600 */
[----:B------:R-:W3:Y:S02]  /*5340*/  @!UP0 LDCU UR45, c[0x0][0x880] ;  /* 0x00011000ff2d87ac */ /* 0x000ee40008000800 */
.L_x_75:
[----:B------:R-:W-:Y:S04]  /*5350*/  UISETP.NE.U32.AND UP0, UPT, UR56, URZ, UPT ;  /* 0x000000ff3800728c */ /* 0x000fe8000bf05070 */
[----:B------:R-:W-:Y:S09]  /*5360*/  UISETP.NE.AND.EX UP0, UPT, UR57, URZ, UPT, UP0 ;  /* 0x000000ff3900728c */ /* 0x000ff2000bf05300 */
[----:B------:R-:W-:Y:S05]  /*5370*/  BRA.U !UP0, `(.L_x_76) ;  /* 0x0000000108307547 */ /* 0x000fea000b800000 */
[----:B------:R-:W-:Y:S04]  /*5380*/  UISETP.NE.U32.AND UP0, UPT, UR54, URZ, UPT ;  /* 0x000000ff3600728c */ /* 0x000fe8000bf05070 */
[----:B------:R-:W-:Y:S06]  /*5390*/  UISETP.NE.AND.EX UP0, UPT, UR55, URZ, UPT, UP0 ;  /* 0x000000ff3700728c */ /* 0x000fec000bf05300 */
[----:B------:R-:W-:Y:S05]  /*53a0*/  PLOP3.LUT P0, PT, PT, PT, UP0, 0x80, 0x8 ;  /* 0x000000000008781c */ /* 0x000fea0003f0f008 */
[----:B------:R-:W4:Y:S01]  /*53b0*/  @UP0 LDCU.64 UR6, c[0x0][0x8a8] ;  /* 0x00011500ff0607ac */ /* 0x000f220008000a00 */
[----:B------:R-:W-:Y:S04]  /*53c0*/  @UP0 UIMAD UR4, UR36, UR56, URZ ;  /* 0x00000038240402a4 */ /* 0x000fe8000f8e02ff */
[----:B----4-:R-:W-:Y:S06]  /*53d0*/  @UP0 UIMAD.WIDE UR6, UR4, 0x4, UR6 ;  /* 0x00000004040608a5 */ /* 0x010fec000f8e0206 */
[----:B------:R-:W-:Y:S02]  /*53e0*/  IMAD.U32 R8, RZ, RZ, UR6 ;  /* 0x00000006ff087e24 */ /* 0x000fe4000f8e00ff */
[----:B------:R-:W-:Y:S05]  /*53f0*/  IMAD.U32 R9, RZ, RZ, UR7 ;  /* 0x00000007ff097e24 */ /* 0x000fea000f8e00ff */
[----:B-1----:R-:W4:Y:S02]  /*5400*/  @P0 LDG.E R0, desc[UR60][R8.64] ;  /* 0x0000003c08000981 */ /* 0x002f24000c1e1900 */
[----:B----4-:R-:W-:Y:S11]  /*5410*/  @P0 R2UR UR37, R0 ;  /* 0x00000000002502ca */ /* 0x010ff600000e0000 */
[----:B------:R-:W-:Y:S03]  /*5420*/  @!UPT UIADD3 URZ, UPT, UPT, URZ, URZ, URZ ;  /* 0x000000fffffff290 */ /* 0x000fe6000fffe0ff */
[----:B------:R-:W4:Y:S02]  /*5430*/  @!UP0 LDCU UR37, c[0x0][0x8a0] ;  /* 0x00011400ff2587ac */ /* 0x000f240008000800 */
.L_x_76:
[----:B------:R-:W-:Y:S01]  /*5440*/  UPLOP3.LUT UP1, UPT, UPT, UPT, UPT, 0x40, 0x4 ;  /* 0x000000000004789c */ /* 0x000fe20003f2e870 */
[----:B------:R-:W3:Y:S01]  /*5450*/  LDL R8, [R1+0x4] ;  /* 0x0000040001087983 */ /* 0x000ee20000100800 */
[----:B------:R-:W-:Y:S02]  /*5460*/  R2UR UR4, R11 ;  /* 0x000000000b0472ca */ /* 0x000fe400000e0000 */
[----:B------:R-:W-:Y:S02]  /*5470*/  CS2R R230, SRZ ;  /* 0x0000000000e67805 */ /* 0x000fe4000001ff00 */
[----:B------:R-:W-:Y:S01]  /*5480*/  CS2R R228, SRZ ;  /* 0x0000000000e47805 */ /* 0x000fe2000001ff00 */
[----:B------:R-:W2:Y:S01]  /*5490*/  LDL R3, [R1+0x18] ;  /* 0x0000180001037983 */ /* 0x000ea20000100800 */
[----:B------:R-:W-:Y:S02]  /*54a0*/  CS2R R234, SRZ ;  /* 0x0000000000ea7805 */ /* 0x000fe4000001ff00 */
[----:B------:R-:W-:Y:S02]  /*54b0*/  CS2R R232, SRZ ;  /* 0x0000000000e87805 */ /* 0x000fe4000001ff00 */
[----:B------:R-:W-:Y:S01]  /*54c0*/  CS2R R238, SRZ ;  /* 0x0000000000ee7805 */ /* 0x000fe2000001ff00 */
[----:B-1----:R-:W4:Y:S01]  /*54d0*/  LDL.LU R0, [R1+0xc] ;  /* 0x00000c0001007983 */ /* 0x002f220000300800 */
[----:B------:R-:W-:Y:S02]  /*54e0*/  CS2R R236, SRZ ;  /* 0x0000000000ec7805 */ /* 0x000fe4000001ff00 */
[----:B------:R-:W-:Y:S02]  /*54f0*/  CS2R R226, SRZ ;  /* 0x0000000000e27805 */ /* 0x000fe4000001ff00 */
[----:B------:R-:W-:Y:S01]  /*5500*/  CS2R R224, SRZ ;  /* 0x0000000000e07805 */ /* 0x000fe2000001ff00 */
[----:B------:R-:W3:Y:S01]  /*5510*/  LDL R9, [R1+0x10] ;  /* 0x0000100001097983 */ /* 0x000ee20000100800 */
[----:B------:R-:W-:Y:S01]  /*5520*/  CS2R R242, SRZ ;  /* 0x0000000000f27805 */ /* 0x000fe2000001ff00 */
[----:B------:R-:W-:Y:S01]  /*5530*/  UISETP.NE.AND UP4, UPT, UR4, URZ, UPT ;  /* 0x000000ff0400728c */ /* 0x000fe2000bf85270 */
[----:B------:R-:W-:Y:S02]  /*5540*/  CS2R R240, SRZ ;  /* 0x0000000000f07805 */ /* 0x000fe4000001ff00 */
        /* <DEDUP_REMOVED lines=12> */
[----:B---3--:R-:W-:Y:S02]  /*5610*/  R2UR UR6, R9 ;  /* 0x00000000090672ca */ /* 0x008fe400000e0000 */
[----:B------:R-:W-:Y:S02]  /*5620*/  R2UR UR5, R8 ;  /* 0x00000000080572ca */ /* 0x000fe400000e0000 */
[----:B--2---:R-:W-:Y:S02]  /*5630*/  R2UR UR8, R3 ;  /* 0x00000000030872ca */ /* 0x004fe400000e0000 */
[----:B----4-:R-:W-:Y:S07]  /*5640*/  R2UR UR7, R0 ;  /* 0x00000000000772ca */ /* 0x010fee00000e0000 */
[----:B------:R-:W-:Y:S01]  /*5650*/  IMAD.U32 R3, RZ, RZ, UR6 ;  /* 0x00000006ff037e24 */ /* 0x000fe2000f8e00ff */
[----:B------:R-:W-:Y:S02]  /*5660*/  ULEA UR6, UR44, UR16, 0x3 ;  /* 0x000000102c067291 */ /* 0x000fe4000f8e18ff */
[----:B------:R-:W-:Y:S06]  /*5670*/  UISETP.NE.AND UP5, UPT, UR5, URZ, UPT ;  /* 0x000000ff0500728c */ /* 0x000fec000bfa5270 */
[----:B------:R-:W-:Y:S05]  /*5680*/  PLOP3.LUT P1, PT, PT, PT, UP5, 0x80, 0x8 ;  /* 0x000000000008781c */ /* 0x000fea0003f2f058 */
[----:B------:R-:W1:Y:S01]  /*5690*/  @UP5 LDCU.64 UR4, c[0x0][0x888] ;  /* 0x00011100ff0457ac */ /* 0x000e620008000a00 */
[----:B------:R-:W-:Y:S07]  /*56a0*/  @UP5 UPLOP3.LUT UP1, UPT, UPT, UPT, UP3, 0x80, 0x8 ;  /* 0x000000000008589c */ /* 0x000fee0003f2f030 */
[----:B-----5:R-:W-:Y:S01]  /*56b0*/  @P1 LOP3.LUT P0, RZ, R10, 0xff, RZ, 0xc0, !PT ;  /* 0x000000ff0aff1812 */ /* 0x020fe2000780c0ff */
[----:B------:R-:W-:Y:S02]  /*56c0*/  @UP5 UISETP.NE.AND UP2, UPT, UR45, URZ, UPT ;  /* 0x000000ff2d00528c */ /* 0x000fe4000bf45270 */
[----:B-1----:R-:W-:Y:S02]  /*56d0*/  @UP5 UISETP.NE.U32.AND UP0, UPT, UR4, URZ, UPT ;  /* 0x000000ff0400528c */ /* 0x002fe4000bf05070 */
[----:B------:R-:W-:Y:S02]  /*56e0*/  @UP5 USEL UR4, URZ, 0xffffffff, UP2 ;  /* 0xffffffffff045887 */ /* 0x000fe40009000000 */
[----:B------:R-:W-:Y:S04]  /*56f0*/  @UP5 UISETP.NE.AND.EX UP0, UPT, UR5, URZ, UPT, UP0 ;  /* 0x000000ff0500528c */ /* 0x000fe8000bf05300 */
[----:B------:R-:W-:Y:S03]  /*5700*/  @UP5 USEL UR5, URZ, 0xffffffff, UP0 ;  /* 0xffffffffff055887 */ /* 0x000fe60008000000 */
[----:B------:R-:W-:Y:S01]  /*5710*/  @P1 VOTEU.ANY UP0, P0 ;  /* 0x0000000000ff1886 */ /* 0x000fe20000000100 */
[----:B------:R-:W-:Y:S01]  /*5720*/  @UP1 USEL UR4, UR5, UR4, !UP0 ;  /* 0x0000000405041287 */ /* 0x000fe2000c000000 */
[----:B------:R-:W-:Y:S02]  /*5730*/  PLOP3.LUT P1, PT, PT, PT, UP4, 0x80, 0x8 ;  /* 0x000000000008781c */ /* 0x000fe40003f2f048 */
[----:B------:R-:W-:Y:S01]  /*5740*/  PLOP3.LUT P0, PT, PT, PT, UP4, 0x80, 0x8 ;  /* 0x000000000008781c */ /* 0x000fe20003f0f048 */
[----:B------:R-:W-:Y:S04]  /*5750*/  @UP5 ULOP3.LUT UR4, UR4, 0x1, URZ, 0xc0, !UPT ;  /* 0x0000000104045892 */ /* 0x000fe8000f8ec0ff */
[----:B------:R-:W-:Y:S06]  /*5760*/  UISETP.NE.U32.OR UP0, UPT, UR4, 0x1, !UP5 ;  /* 0x000000010400788c */ /* 0x000fec000ef05470 */
[----:B------:R-:W-:Y:S02]  /*5770*/  PLOP3.LUT P2, PT, PT, PT, UP0, 0x80, 0x8 ;  /* 0x000000000008781c */ /* 0x000fe40003f4f008 */
[----:B------:R-:W-:Y:S02]  /*5780*/  @P1 SHF.R.U32.HI R4, RZ, 0x10, R5 ;  /* 0x00000010ff041819 */ /* 0x000fe40000011605 */
[----:B------:R-:W-:Y:S02]  /*5790*/  PLOP3.LUT P1, PT, PT, PT, PT, 0x8, 0x80 ;  /* 0x000000000080781c */ /* 0x000fe40003f2e170 */
[----:B------:R-:W-:Y:S07]  /*57a0*/  @P0 R2UR UR7, R4 ;  /* 0x00000000040702ca */ /* 0x000fee00000e0000 */
[----:B------:R-:W-:Y:S01]  /*57b0*/  @P2 SHF.L.U32 R8, R3, 0x1f, RZ ;  /* 0x0000001f03082819 */ /* 0x000fe200000006ff */
[----:B------:R-:W-:Y:S03]  /*57c0*/  IMAD.U32 R3, RZ, RZ, UR8 ;  /* 0x00000008ff037e24 */ /* 0x000fe6000f8e00ff */
[----:B------:R-:W1:Y:S02]  /*57d0*/  @P2 SYNCS.PHASECHK.TRANS64.TRYWAIT P4, [UR16+0x20], R8 ;  /* 0x00002008ff0025a7 */ /* 0x000e640008081110 */
[----:B------:R-:W-:Y:S01]  /*57e0*/  SHF.L.U32 R0, R3, 0x1f, RZ ;  /* 0x0000001f03007819 */ /* 0x000fe200000006ff */
[----:B------:R-:W-:Y:S05]  /*57f0*/  IMAD.U32 R3, RZ, RZ, UR7 ;  /* 0x00000007ff037e24 */ /* 0x000fea000f8e00ff */
[----:B------:R2:W-:Y:S01]  /*5800*/  STL [R1+0xc], R3 ;  /* 0x00000c0301007387 */ /* 0x0005e20000100800 */
[----:B------:R2:W3:Y:S01]  /*5810*/  SYNCS.PHASECHK.TRANS64.TRYWAIT P3, [UR6+0x60], R0 ;  /* 0x00006000ff0075a7 */ /* 0x0004e20008061106 */
[----:B-1----:R-:W-:Y:S01]  /*5820*/  @P2 PLOP3.LUT P1, PT, P4, PT, PT, 0x8, 0x80 ;  /* 0x000000000080281c */ /* 0x002fe2000272e170 */
[----:B------:R-:W-:Y:S01]  /*5830*/  @!UPT UIADD3 URZ, UPT, UPT, URZ, URZ, URZ ;  /* 0x000000fffffff290 */ /* 0x000fe2000fffe0ff */
[----:B--2---:R-:W-:Y:S11]  /*5840*/  BRA.U !UP0, `(.L_x_77) ;  /* 0x0000000508147547 */ /* 0x004ff6000b800000 */
[----:B------:R-:W-:Y:S01]  /*5850*/  LOP3.LUT P0, RZ, R10, 0xff, RZ, 0xc0, !PT ;  /* 0x000000ff0aff7812 */ /* 0x000fe2000780c0ff */
[----:B------:R-:W-:Y:S01]  /*5860*/  @!UPT UIADD3 URZ, UPT, UPT, URZ, URZ, URZ ;  /* 0x000000fffffff290 */ /* 0x000fe2000fffe0ff */
[----:B------:R-:W-:Y:S11]  /*5870*/  @!P1 BRA `(.L_x_78) ;  /* 0x0000000000189947 */ /* 0x000ff60003800000 */
[----:B------:R-:W-:Y:S11]  /*5880*/  R2UR UR4, R9 ;  /* 0x00000000090472ca */ /* 0x000ff600000e0000 */
[----:B------:R-:W-:Y:S02]  /*5890*/  @!UPT UIADD3 URZ, UPT, UPT, URZ, URZ, URZ ;  /* 0x000000fffffff290 */ /* 0x000fe4000fffe0ff */
[----:B------:R-:W-:Y:S05]  /*58a0*/  IMAD.U32 R3, RZ, RZ, UR4 ;  /* 0x00000004ff037e24 */ /* 0x000fea000f8e00ff */
[----:B------:R-:W-:Y:S04]  /*58b0*/  SHF.L.U32 R4, R3, 0x1f, RZ ;  /* 0x0000001f03047819 */ /* 0x000fe800000006ff */
[----:B------:R-:W1:Y:S02]  /*58c0*/  SYNCS.PHASECHK.TRANS64.TRYWAIT P1, [UR16+0x20], R4 ;  /* 0x00002004ff0075a7 */ /* 0x000e640008021110 */
[----:B-1----:R-:W-:Y:S05]  /*58d0*/  @!P1 BRA `(.L_x_79) ;  /* 0x0000005000949947 */ /* 0x002fea0003800000 */
.L_x_78:
[----:B------:R-:W2:Y:S01]  /*58e0*/  LDL.LU R5, [R1+0x10] ;  /* 0x0000100001057983 */ /* 0x000ea20000300800 */
[----:B------:R-:W-:Y:S01]  /*58f0*/  UISETP.NE.U32.AND UP0, UPT, UR52, URZ, UPT ;  /* 0x000000ff3400728c */ /* 0x000fe2000bf05070 */
[----:B------:R-:W-:Y:S01]  /*5900*/  CS2R R194, SRZ ;  /* 0x0000000000c27805 */ /* 0x000fe2000001ff00 */
[----:B------:R-:W-:Y:S01]  /*5910*/  UISETP.NE.AND UP1, UPT, UR45, URZ, UPT ;  /* 0x000000ff2d00728c */ /* 0x000fe2000bf25270 */
[----:B------:R-:W-:Y:S01]  /*5920*/  CS2R R192, SRZ ;  /* 0x0000000000c07805 */ /* 0x000fe2000001ff00 */
[----:B------:R-:W-:Y:S01]  /*5930*/  UISETP.NE.AND.EX UP0, UPT, UR53, URZ, UPT, UP0 ;  /* 0x000000ff3500728c */ /* 0x000fe2000bf05300 */
[----:B------:R-:W-:Y:S01]  /*5940*/  CS2R R202, SRZ ;  /* 0x0000000000ca7805 */ /* 0x000fe2000001ff00 */
[----:B------:R-:W-:Y:S01]  /*5950*/  USEL UR4, URZ, 0xffffffff, UP1 ;  /* 0xffffffffff047887 */ /* 0x000fe20008800000 */
[----:B------:R-:W-:Y:S01]  /*5960*/  CS2R R200, SRZ ;  /* 0x0000000000c87805 */ /* 0x000fe2000001ff00 */
[----:B------:R-:W-:Y:S01]  /*5970*/  USEL UR5, URZ, 0xffffffff, UP0 ;  /* 0xffffffffff057887 */ /* 0x000fe20008000000 */
[----:B------:R-:W-:Y:S02]  /*5980*/  CS2R R210, SRZ ;  /* 0x0000000000d27805 */ /* 0x000fe4000001ff00 */
[----:B------:R-:W-:Y:S01]  /*5990*/  CS2R R208, SRZ ;  /* 0x0000000000d07805 */ /* 0x000fe2000001ff00 */
[----:B------:R-:W-:Y:S01]  /*59a0*/  VOTEU.ANY UP0, P0 ;  /* 0x0000000000ff7886 */ /* 0x000fe20000000100 */
[----:B------:R-:W-:Y:S01]  /*59b0*/  @UP3 USEL UR4, UR5, UR4, !UP0 ;  /* 0x0000000405043287 */ /* 0x000fe2000c000000 */
[----:B------:R-:W-:Y:S02]  /*59c0*/  CS2R R214, SRZ ;  /* 0x0000000000d67805 */ /* 0x000fe4000001ff00 */
[----:B------:R-:W-:Y:S02]  /*59d0*/  CS2R R212, SRZ ;  /* 0x0000000000d47805 */ /* 0x000fe4000001ff00 */
[----:B------:R-:W-:Y:S01]  /*59e0*/  CS2R R246, SRZ ;  /* 0x0000000000f67805 */ /* 0x000fe2000001ff00 */
[----:B------:R-:W-:Y:S01]  /*59f0*/  ULOP3.LUT UR4, UR4, 0x1, URZ, 0xc0, !UPT ;  /* 0x0000000104047892 */ /* 0x000fe2000f8ec0ff */
[----:B------:R-:W-:Y:S02]  /*5a00*/  CS2R R244, SRZ ;  /* 0x0000000000f47805 */ /* 0x000fe4000001ff00 */
[----:B------:R-:W-:Y:S02]  /*5a10*/  CS2R R222, SRZ ;  /* 0x0000000000de7805 */ /* 0x000fe4000001ff00 */
[----:B------:R-:W-:Y:S01]  /*5a20*/  CS2R R220, SRZ ;  /* 0x0000000000dc7805 */ /* 0x000fe2000001ff00 */
[----:B------:R-:W-:Y:S01]  /*5a30*/  UISETP.NE.U32.AND UP0, UPT, UR4, 0x1, UPT ;  /* 0x000000010400788c */ /* 0x000fe2000bf05070 */
[----:B------:R-:W-:Y:S02]  /*5a40*/  CS2R R242, SRZ ;  /* 0x0000000000f27805 */ /* 0x000fe4000001ff00 */
[----:B------:R-:W-:Y:S02]  /*5a50*/  CS2R R240, SRZ ;  /* 0x0000000000f07805 */ /* 0x000fe4000001ff00 */
[----:B------:R-:W-:Y:S02]  /*5a60*/  CS2R R226, SRZ ;  /* 0x0000000000e27805 */ /* 0x000fe4000001ff00 */
[----:B------:R-:W-:Y:S02]  /*5a70*/  CS2R R224, SRZ ;  /* 0x0000000000e07805 */ /* 0x000fe4000001ff00 */
[----:B------:R-:W-:Y:S02]  /*5a80*/  CS2R R238, SRZ ;  /* 0x0000000000ee7805 */ /* 0x000fe4000001ff00 */
[----:B------:R-:W-:Y:S02]  /*5a90*/  PLOP3.LUT P0, PT, PT, PT, UP0, 0x80, 0x8 ;  /* 0x000000000008781c */ /* 0x000fe40003f0f008 */
[----:B------:R-:W-:Y:S02]  /*5aa0*/  CS2R R236, SRZ ;  /* 0x0000000000ec7805 */ /* 0x000fe4000001ff00 */
[----:B------:R-:W-:Y:S02]  /*5ab0*/  CS2R R234, SRZ ;  /* 0x0000000000ea7805 */ /* 0x000fe4000001ff00 */
[----:B------:R-:W-:Y:S02]  /*5ac0*/  CS2R R232, SRZ ;  /* 0x0000000000e87805 */ /* 0x000fe4000001ff00 */
[----:B------:R-:W-:Y:S02]  /*5ad0*/  CS2R R230, SRZ ;  /* 0x0000000000e67805 */ /* 0x000fe4000001ff00 */
[----:B------:R-:W-:Y:S03]  /*5ae0*/  CS2R R228, SRZ ;  /* 0x0000000000e47805 */ /* 0x000fe6000001ff00 */
[----:B-1----:R-:W1:Y:S01]  /*5af0*/  @P0 S2R R4, SR_TID.X ;  /* 0x0000000000040919 */ /* 0x002e620000002100 */
[----:B--2---:R-:W-:Y:S01]  /*5b00*/  R2UR UR7, R5 ;  /* 0x00000000050772ca */ /* 0x004fe200000e0000 */
[----:B-1----:R-:W-:Y:S05]  /*5b10*/  @P0 IMAD.SHL.U32 R4, R4, 0x10, RZ ;  /* 0x0000001004040824 */ /* 0x002fea00078e00ff */
[----:B------:R-:W-:Y:S05]  /*5b20*/  @P0 LOP3.LUT R3, R4, 0x7f0, RZ, 0xc0, !PT ;  /* 0x000007f004030812 */ /* 0x000fea00078ec0ff */
[----:B------:R-:W1:Y:S02]  /*5b30*/  @P0 LDS.128 R192, [R3+UR16+0x100] ;  /* 0x0001001003c00984 */ /* 0x000e640008000c00 */
[----:B------:R-:W-:Y:S02]  /*5b40*/  ULOP3.LUT UR7, UR7, 0x1, URZ, 0x3c, !UPT ;  /* 0x0000000107077892 */ /* 0x000fe4000f8e3cff */
[----:B------:R-:W2:Y:S04]  /*5b50*/  @P0 LDS.128 R200, [R3+UR16+0x900] ;  /* 0x0009001003c80984 */ /* 0x000ea80008000c00 */
[----:B------:R-:W4:Y:S04]  /*5b60*/  @P0 LDS.128 R208, [R3+UR16+0x1100] ;  /* 0x0011001003d00984 */ /* 0x000f280008000c00 */
[----:B------:R-:W1:Y:S04]  /*5b70*/  @P0 LDS.128 R212, [R3+UR16+0x1900] ;  /* 0x0019001003d40984 */ /* 0x000e680008000c00 */
[----:B------:R-:W1:Y:S04]  /*5b80*/  @P0 LDS.128 R244, [R3+UR16+0x2100] ;  /* 0x0021001003f40984 */ /* 0x000e680008000c00 */
[----:B------:R-:W1:Y:S04]  /*5b90*/  @P0 LDS.128 R220, [R3+UR16+0x2900] ;  /* 0x0029001003dc0984 */ /* 0x000e680008000c00 */
[----:B------:R-:W1:Y:S04]  /*5ba0*/  @P0 LDS.128 R240, [R3+UR16+0x3100] ;  /* 0x0031001003f00984 */ /* 0x000e680008000c00 */
[----:B------:R-:W1:Y:S04]  /*5bb0*/  @P0 LDS.128 R224, [R3+UR16+0x3900] ;  /* 0x0039001003e00984 */ /* 0x000e680008000c00 */
[----:B------:R-:W1:Y:S04]  /*5bc0*/  @P0 LDS.128 R236, [R3+UR16+0x4100] ;  /* 0x0041001003ec0984 */ /* 0x000e680008000c00 */
[----:B------:R-:W1:Y:S04]  /*5bd0*/  @P0 LDS.128 R232, [R3+UR16+0x4900] ;  /* 0x0049001003e80984 */ /* 0x000e680008000c00 */
[----:B------:R5:W1:Y:S01]  /*5be0*/  @P0 LDS.128 R228, [R3+UR16+0x5100] ;  /* 0x0051001003e40984 */ /* 0x000a620008000c00 */
[----:B------:R-:W-:Y:S01]  /*5bf0*/  UIADD3 UR16, UPT, UPT, UR16, 0x28, URZ ;  /* 0x0000002810107890 */ /* 0x000fe2000fffe0ff */
[----:B------:R-:W-:Y:S01]  /*5c00*/  @!PT LDS RZ, [RZ] ;  /* 0x00000000fffff984 */ /* 0x000fe20000000800 */
[----:B------:R-:W-:Y:S01]  /*5c10*/  @!PT LDS RZ, [RZ] ;  /* 0x00000000fffff984 */ /* 0x000fe20000000800 */
[----:B------:R-:W-:Y:S01]  /*5c20*/  @!PT LDS RZ, [RZ] ;  /* 0x00000000fffff984 */ /* 0x000fe20000000800 */
[----:B------:R-:W-:Y:S01]  /*5c30*/  @!PT LDS RZ, [RZ] ;  /* 0x00000000fffff984 */ /* 0x000fe20000000800 */
[----:B------:R3:W-:Y:S06]  /*5c40*/  MEMBAR.ALL.CTA ;  /* 0x0000000000007992 */ /* 0x0007ec0000008000 */
[----:B---3--:R-:W3:Y:S01]  /*5c50*/  FENCE.VIEW.ASYNC.S ;  /* 0x00000000000073c6 */ /* 0x008ee20000000000 */
[----:B------:R-:W-:Y:S01]  /*5c60*/  UPRMT UR16, UR17, 0x654, UR16 ;  /* 0x0000065411107896 */ /* 0x000fe20008000010 */
[----:B-----5:R-:W-:Y:S08]  /*5c70*/  IMAD.U32 R3, RZ, RZ, UR7 ;  /* 0x00000007ff037e24 */ /* 0x020ff0000f8e00ff */
[----:B---3--:R-:W-:Y:S01]  /*5c80*/  SYNCS.ARRIVE.TRANS64.RED.A1T0 RZ, [UR16], RZ ;  /* 0x000000ffffff79a7 */ /* 0x008fe20008100410 */
[----:B--2-4-:R3:W-:Y:S02]  /*5c90*/  STL [R1+0x10], R3 ;  /* 0x0000100301007387 */ /* 0x0147e40000100800 */
.L_x_77:
[----:B------:R-:W2:Y:S01]  /*5ca0*/  S2R R16, SR_TID.X ;  /* 0x0000000000107919 */ /* 0x000ea20000002100 */
[----:B---3--:R-:W-:Y:S04]  /*5cb0*/  IMAD.U32 R3, RZ, RZ, UR44 ;  /* 0x0000002cff037e24 */ /* 0x008fe8000f8e00ff */
[----:B------:R-:W-:Y:S05]  /*5cc0*/  IMAD R184, R3, 0xb0, R2 ;  /* 0x000000b003b87824 */ /* 0x000fea00078e0202 */
[----:B------:R-:W-:Y:S02]  /*5cd0*/  SHF.R.U32.HI R5, RZ, 0x15, R184 ;  /* 0x00000015ff057819 */ /* 0x000fe400000116b8 */
[----:B--2---:R-:W-:Y:S04]  /*5ce0*/  SHF.R.U32.HI R16, RZ, 0x5, R16 ;  /* 0x00000005ff107819 */ /* 0x004fe80000011610 */
[----:B------:R-:W-:Y:S01]  /*5cf0*/  LOP3.LUT P0, RZ, R5, 0x3, R16, 0x48, !PT ;  /* 0x0000000305ff7812 */ /* 0x000fe20007804810 */
[----:B------:R-:W-:Y:S01]  /*5d00*/  @!UPT UIADD3 URZ, UPT, UPT, URZ, URZ, URZ ;  /* 0x000000fffffff290 */ /* 0x000fe2000fffe0ff */
[----:B------:R-:W-:Y:S11]  /*5d10*/  @P3 BRA `(.L_x_80) ;  /* 0x0000000000083947 */ /* 0x000ff60003800000 */
[----:B------:R-:W2:Y:S02]  /*5d20*/  SYNCS.PHASECHK.TRANS64.TRYWAIT P1, [UR6+0x60], R0 ;  /* 0x00006000ff0075a7 */ /* 0x000ea40008021106 */
[----:B--2---:R-:W-:Y:S05]  /*5d30*/  @!P1 BRA `(.L_x_81) ;  /* 0x0000004c00949947 */ /* 0x004fea0003800000 */
.L_x_80:
[----:B------:R-:W-:Y:S05]  /*5d40*/  @!P0 BRA `(.L_x_82) ;  /* 0x0000000000408947 */ /* 0x000fea0003800000 */
[----:B------:R-:W3:Y:S01]  /*5d50*/  LDCU.64 UR8, c[0x4][0x68] ;  /* 0x01000d00ff0877ac */ /* 0x000ee20008000a00 */
[----:B------:R-:W-:Y:S01]  /*5d60*/  MOV R15, 0x0 ;  /* 0x00000000000f7802 */ /* 0x000fe20000000f00 */
[----:B------:R-:W-:Y:S02]  /*5d70*/  HFMA2 R12, -RZ, RZ, 0, 5.9604644775390625e-08 ;  /* 0x00000001ff0c7431 */ /* 0x000fe400000001ff */
[----:B------:R-:W-:Y:S02]  /*5d80*/  IMAD.MOV.U32 R8, RZ, RZ, 0x192 ;  /* 0x00000192ff087424 */ /* 0x000fe400078e00ff */
[----:B------:R-:W-:Y:S01]  /*5d90*/  IMAD.MOV.U32 R13, RZ, RZ, RZ ;  /* 0x000000ffff0d7224 */ /* 0x000fe200078e00ff */
[----:B------:R-:W4:Y:S01]  /*5da0*/  LDCU.64 UR6, c[0x4][0x70] ;  /* 0x01000e00ff0677ac */ /* 0x000f220008000a00 */
[----:B------:R-:W1:Y:S01]  /*5db0*/  LDC.64 R14, c[0x4][R15] ;  /* 0x010000000f0e7b82 */ /* 0x000e620000000a00 */
[----:B------:R-:W5:Y:S01]  /*5dc0*/  LDCU.64 UR4, c[0x4][0x8] ;  /* 0x01000100ff0477ac */ /* 0x000f620008000a00 */
[----:B---3--:R-:W-:Y:S01]  /*5dd0*/  MOV R5, UR9 ;  /* 0x0000000900057c02 */ /* 0x008fe20008000f00 */
[----:B------:R-:W-:Y:S01]  /*5de0*/  IMAD.U32 R4, RZ, RZ, UR8 ;  /* 0x00000008ff047e24 */ /* 0x000fe2000f8e00ff */
[----:B----4-:R-:W-:Y:S01]  /*5df0*/  MOV R7, UR7 ;  /* 0x0000000700077c02 */ /* 0x010fe20008000f00 */
[----:B------:R-:W-:Y:S01]  /*5e00*/  IMAD.U32 R6, RZ, RZ, UR6 ;  /* 0x00000006ff067e24 */ /* 0x000fe2000f8e00ff */
[----:B-----5:R-:W-:Y:S01]  /*5e10*/  MOV R11, UR5 ;  /* 0x00000005000b7c02 */ /* 0x020fe20008000f00 */
[----:B------:R-:W-:Y:S02]  /*5e20*/  IMAD.U32 R10, RZ, RZ, UR4 ;  /* 0x00000004ff0a7e24 */ /* 0x000fe4000f8e00ff */
[----:B------:R-:W-:Y:S07]  /*5e30*/  LEPC R20, `(.L_x_82) ;  /* 0x000000001014794e */ /* 0x000fee0000000000 */
[----:B-12---:R-:W-:Y:S05]  /*5e40*/  CALL.ABS.NOINC R14 ;  /* 0x000000000e007343 */ /* 0x006fea0003c00000 */
.L_x_82:
[----:B------:R-:W-:Y:S05]  /*5e50*/  WARPSYNC.ALL ;  /* 0x0000000000007948 */ /* 0x000fea0003800000 */
[C---:B------:R-:W-:Y:S01]  /*5e60*/  R2UR UR4, R184.reuse ;  /* 0x00000000b80472ca */ /* 0x040fe200000e0000 */
[----:B--2---:R-:W-:Y:S05]  /*5e70*/  VIADD R3, R184, 0x10 ;  /* 0x00000010b8037836 */ /* 0x004fea0000000000 */
[----:B------:R-:W-:Y:S04]  /*5e80*/  SHF.R.U32.HI R3, RZ, 0x15, R3 ;  /* 0x00000015ff037819 */ /* 0x000fe80000011603 */
[----:B------:R-:W-:Y:S03]  /*5e90*/  LOP3.LUT P0, RZ, R3, 0x3, R16, 0x48, !PT ;  /* 0x0000000303ff7812 */ /* 0x000fe60007804810 */
[----:B------:R-:W2:Y:S10]  /*5ea0*/  LDTM.x16 R168, tmem[UR4] ;  /* 0x0000000400a879ee */ /* 0x000eb40008240000 */
[----:B--2---:R-:W-:Y:S05]  /*5eb0*/  @!P0 BRA `(.L_x_83) ;  /* 0x0000000000408947 */ /* 0x004fea0003800000 */
[----:B------:R-:W2:Y:S01]  /*5ec0*/  LDCU.64 UR8, c[0x4][0x68] ;  /* 0x01000d00ff0877ac */ /* 0x000ea20008000a00 */
[----:B------:R-:W-:Y:S01]  /*5ed0*/  MOV R15, 0x0 ;  /* 0x00000000000f7802 */ /* 0x000fe20000000f00 */
[----:B------:R-:W-:Y:S02]  /*5ee0*/  HFMA2 R12, -RZ, RZ, 0, 5.9604644775390625e-08 ;  /* 0x00000001ff0c7431 */ /* 0x000fe400000001ff */
[----:B------:R-:W-:Y:S02]  /*5ef0*/  IMAD.MOV.U32 R8, RZ, RZ, 0x192 ;  /* 0x00000192ff087424 */ /* 0x000fe400078e00ff */
[----:B------:R-:W-:Y:S01]  /*5f00*/  IMAD.MOV.U32 R13, RZ, RZ, RZ ;  /* 0x000000ffff0d7224 */ /* 0x000fe200078e00ff */
[----:B------:R-:W3:Y:S01]  /*5f10*/  LDCU.64 UR6, c[0x4][0x70] ;  /* 0x01000e00ff0677ac */ /* 0x000ee20008000a00 */
[----:B------:R-:W4:Y:S01]  /*5f20*/  LDC.64 R14, c[0x4][R15] ;  /* 0x010000000f0e7b82 */ /* 0x000f220000000a00 */
[----:B------:R-:W5:Y:S01]  /*5f30*/  LDCU.64 UR4, c[0x4][0x8] ;  /* 0x01000100ff0477ac */ /* 0x000f620008000a00 */
[----:B--2---:R-:W-:Y:S01]  /*5f40*/  MOV R5, UR9 ;  /* 0x0000000900057c02 */ /* 0x004fe20008000f00 */
[----:B------:R-:W-:Y:S01]  /*5f50*/  IMAD.U32 R4, RZ, RZ, UR8 ;  /* 0x00000008ff047e24 */ /* 0x000fe2000f8e00ff */
[----:B---3--:R-:W-:Y:S01]  /*5f60*/  MOV R7, UR7 ;  /* 0x0000000700077c02 */ /* 0x008fe20008000f00 */
[----:B------:R-:W-:Y:S01]  /*5f70*/  IMAD.U32 R6, RZ, RZ, UR6 ;  /* 0x00000006ff067e24 */ /* 0x000fe2000f8e00ff */
[----:B-----5:R-:W-:Y:S01]  /*5f80*/  MOV R11, UR5 ;  /* 0x00000005000b7c02 */ /* 0x020fe20008000f00 */
[----:B------:R-:W-:Y:S02]  /*5f90*/  IMAD.U32 R10, RZ, RZ, UR4 ;  /* 0x00000004ff0a7e24 */ /* 0x000fe4000f8e00ff */
[----:B------:R-:W-:Y:S07]  /*5fa0*/  LEPC R20, `(.L_x_83) ;  /* 0x000000001014794e */ /* 0x000fee0000000000 */
[----:B-1--4-:R-:W-:Y:S05]  /*5fb0*/  CALL.ABS.NOINC R14 ;  /* 0x000000000e007343 */ /* 0x012fea0003c00000 */
.L_x_83:
[----:B------:R-:W-:Y:S05]  /*5fc0*/  WARPSYNC.ALL ;  /* 0x0000000000007948 */ /* 0x000fea0003800000 */
[C---:B------:R-:W-:Y:S01]  /*5fd0*/  R2UR UR4, R184.reuse ;  /* 0x00000000b80472ca */ /* 0x040fe200000e0000 */
[----:B------:R-:W-:Y:S05]  /*5fe0*/  VIADD R3, R184, 0x20 ;  /* 0x00000020b8037836 */ /* 0x000fea0000000000 */
[----:B------:R-:W-:Y:S04]  /*5ff0*/  SHF.R.U32.HI R3, RZ, 0x15, R3 ;  /* 0x00000015ff037819 */ /* 0x000fe80000011603 */
[----:B------:R-:W-:Y:S03]  /*6000*/  LOP3.LUT P0, RZ, R3, 0x3, R16, 0x48, !PT ;  /* 0x0000000303ff7812 */ /* 0x000fe60007804810 */
[----:B------:R-:W2:Y:S10]  /*6010*/  LDTM.x16 R152, tmem[UR4+0x10] ;  /* 0x00001004009879ee */ /* 0x000eb40008240000 */
        /* <DEDUP_REMOVED lines=17> */
.L_x_84:
        /* <DEDUP_REMOVED lines=23> */
.L_x_85:
        /* <DEDUP_REMOVED lines=23> */
.L_x_86:
        /* <DEDUP_REMOVED lines=23> */
.L_x_87:
        /* <DEDUP_REMOVED lines=23> */
.L_x_88:
        /* <DEDUP_REMOVED lines=23> */
.L_x_89:
        /* <DEDUP_REMOVED lines=23> */
.L_x_90:
        /* <DEDUP_REMOVED lines=23> */
.L_x_91:
        /* <DEDUP_REMOVED lines=23> */
.L_x_92:
[----:B------:R-:W2:Y:S01]  /*6cb0*/  S2R R0, SR_TID.X ;  /* 0x0000000000007919 */ /* 0x000ea20000002100 */
[----:B------:R-:W-:Y:S05]  /*6cc0*/  WARPSYNC.ALL ;  /* 0x0000000000007948 */ /* 0x000fea0003800000 */
[----:B--2---:R-:W-:Y:S02]  /*6cd0*/  LOP3.LUT P0, RZ, R0, 0x60, RZ, 0xc0, !PT ;  /* 0x0000006000ff7812 */ /* 0x004fe4000780c0ff */
[C---:B-1----:R-:W-:Y:S01]  /*6ce0*/  PRMT R249, R192.reuse, 0x8880, RZ ;  /* 0x00008880c0f97816 */ /* 0x042fe200000000ff */
[----:B------:R-:W-:Y:S01]  /*6cf0*/  IMAD R5, R171, UR37, RZ ;  /* 0x00000025ab057c24 */ /* 0x000fe2000f8e02ff */
[----:B------:R-:W-:Y:S01]  /*6d00*/  SHF.L.U32 R248, R192, 0x10, RZ ;  /* 0x00000010c0f87819 */ /* 0x000fe200000006ff */
[----:B------:R-:W-:Y:S01]  /*6d10*/  IMAD R10, R176, UR37, RZ ;  /* 0x00000025b00a7c24 */ /* 0x000fe2000f8e02ff */
[----:B------:R-:W-:Y:S01]  /*6d20*/  SHF.L.U32 R185, R192, 0x8, RZ ;  /* 0x00000008c0b97819 */ /* 0x000fe200000006ff */
[----:B------:R-:W-:Y:S01]  /*6d30*/  IMAD R6, R172, UR37, RZ ;  /* 0x00000025ac067c24 */ /* 0x000fe2000f8e02ff */
[----:B------:R-:W-:Y:S01]  /*6d40*/  PRMT R216, R193, 0x8880, RZ ;  /* 0x00008880c1d87816 */ /* 0x000fe200000000ff */
[----:B------:R-:W-:Y:S01]  /*6d50*/  IMAD R7, R173, UR37, RZ ;  /* 0x00000025ad077c24 */ /* 0x000fe2000f8e02ff */
[----:B------:R-:W-:Y:S01]  /*6d60*/  SHF.R.S32.HI R185, RZ, 0x18, R185 ;  /* 0x00000018ffb97819 */ /* 0x000fe200000114b9 */
[----:B------:R-:W-:Y:S01]  /*6d70*/  IMAD R8, R174, UR37, RZ ;  /* 0x00000025ae087c24 */ /* 0x000fe2000f8e02ff */
[----:B------:R-:W-:Y:S01]  /*6d80*/  SHF.R.S32.HI R186, RZ, 0x18, R192 ;  /* 0x00000018ffba7819 */ /* 0x000fe200000114c0 */
[----:B------:R-:W-:Y:S01]  /*6d90*/  IMAD R9, R175, UR37, RZ ;  /* 0x00000025af097c24 */ /* 0x000fe2000f8e02ff */
[----:B------:R-:W-:Y:S01]  /*6da0*/  SHF.L.U32 R188, R193, 0x10, RZ ;  /* 0x00000010c1bc7819 */ /* 0x000fe200000006ff */
[----:B------:R-:W-:Y:S01]  /*6db0*/  IMAD R11, R177, UR37, RZ ;  /* 0x00000025b10b7c24 */ /* 0x000fe2000f8e02ff */
[----:B------:R-:W-:Y:S01]  /*6dc0*/  SHF.L.U32 R252, R208, 0x8, RZ ;  /* 0x00000008d0fc7819 */ /* 0x000fe200000006ff */
[----:B------:R-:W-:Y:S01]  /*6dd0*/  IMAD R12, R178, UR37, RZ ;  /* 0x00000025b20c7c24 */ /* 0x000fe2000f8e02ff */
[----:B------:R-:W-:Y:S01]  /*6de0*/  SHF.R.S32.HI R188, RZ, 0x18, R188 ;  /* 0x00000018ffbc7819 */ /* 0x000fe200000114bc */
[----:B------:R-:W-:Y:S01]  /*6df0*/  IMAD R13, R179, UR37, RZ ;  /* 0x00000025b30d7c24 */ /* 0x000fe2000f8e02ff */
[----:B------:R-:W-:Y:S01]  /*6e00*/  PRMT R174, R194, 0x8880, RZ ;  /* 0x00008880c2ae7816 */ /* 0x000fe200000000ff */
[----:B------:R-:W-:Y:S01]  /*6e10*/  IMAD R14, R180, UR37, RZ ;  /* 0x00000025b40e7c24 */ /* 0x000fe2000f8e02ff */
[----:B------:R-:W-:Y:S01]  /*6e20*/  SHF.R.S32.HI R190, RZ, 0x18, R193 ;  /* 0x00000018ffbe7819 */ /* 0x000fe200000114c1 */
[----:B------:R-:W-:Y:S01]  /*6e30*/  IMAD R15, R181, UR37, RZ ;  /* 0x00000025b50f7c24 */ /* 0x000fe2000f8e02ff */
[----:B------:R-:W-:Y:S01]  /*6e40*/  SHF.L.U32 R251, R194, 0x8, RZ ;  /* 0x00000008c2fb7819 */ /* 0x000fe200000006ff */
[----:B------:R-:W-:Y:S01]  /*6e50*/  IMAD R17, R183, UR37, RZ ;  /* 0x00000025b7117c24 */ /* 0x000fe2000f8e02ff */
[----:B------:R-:W-:Y:S01]  /*6e60*/  PRMT R250, R195, 0x8880, RZ ;  /* 0x00008880c3fa7816 */ /* 0x000fe200000000ff */
[----:B------:R-:W-:Y:S01]  /*6e70*/  IMAD R18, R152, UR37, RZ ;  /* 0x0000002598127c24 */ /* 0x000fe2000f8e02ff */
[----:B------:R-:W-:Y:S01]  /*6e80*/  SHF.R.S32.HI R192, RZ, 0x18, R194 ;  /* 0x00000018ffc07819 */ /* 0x000fe200000114c2 */
[----:B------:R-:W-:Y:S01]  /*6e90*/  IMAD R19, R153, UR37, RZ ;  /* 0x0000002599137c24 */ /* 0x000fe2000f8e02ff */
[----:B------:R-:W-:Y:S01]  /*6ea0*/  SHF.L.U32 R218, R195, 0x10, RZ ;  /* 0x00000010c3da7819 */ /* 0x000fe200000006ff */
[----:B------:R-:W1:Y:S01]  /*6eb0*/  S2UR UR5, SR_CgaCtaId ;  /* 0x00000000000579c3 */ /* 0x000e620000008800 */
[----:B------:R-:W-:Y:S01]  /*6ec0*/  PRMT R178, R200, 0x8880, RZ ;  /* 0x00008880c8b27816 */ /* 0x000fe200000000ff */
[----:B------:R-:W-:Y:S01]  /*6ed0*/  IMAD R21, R155, UR37, RZ ;  /* 0x000000259b157c24 */ /* 0x000fe2000f8e02ff */
[----:B------:R-:W-:Y:S01]  /*6ee0*/  PRMT R217, R201, 0x8880, RZ ;  /* 0x00008880c9d97816 */ /* 0x000fe200000000ff */
[----:B------:R-:W-:Y:S01]  /*6ef0*/  IMAD R155, R161, UR37, RZ ;  /* 0x00000025a19b7c24 */ /* 0x000fe2000f8e02ff */
[----:B------:R-:W-:Y:S01]  /*6f00*/  SHF.R.S32.HI R196, RZ, 0x18, R200 ;  /* 0x00000018ffc47819 */ /* 0x000fe200000114c8 */
[----:B------:R-:W-:Y:S01]  /*6f10*/  IMAD R20, R154, UR37, RZ ;  /* 0x000000259a147c24 */ /* 0x000fe2000f8e02ff */
[----:B------:R-:W-:Y:S01]  /*6f20*/  SHF.L.U32 R205, R201, 0x10, RZ ;  /* 0x00000010c9cd7819 */ /* 0x000fe200000006ff */
[----:B------:R-:W-:Y:S01]  /*6f30*/  IMAD R161, R167, UR37, RZ ;  /* 0x00000025a7a17c24 */ /* 0x000fe2000f8e02ff */
[----:B------:R-:W-:Y:S01]  /*6f40*/  MOV R167, R249 ;  /* 0x000000f900a77202 */ /* 0x000fe20000000f00 */
        /* <DEDUP_REMOVED lines=9> */
[----:B------:R-:W-:Y:S01]  /*6fe0*/  SHF.L.U32 R170, R194, 0x10, RZ ;  /* 0x00000010c2aa7819 */ /* 0x000fe200000006ff */
[----:B------:R-:W-:Y:S01]  /*6ff0*/  IMAD R0, R167, UR45, R0 ;  /* 0x0000002da7007c24 */ /* 0x000fe2000f8e0200 */
[----:B------:R-:W-:Y:S01]  /*7000*/  MOV R167, R216 ;  /* 0x000000d800a77202 */ /* 0x000fe20000000f00 */
[----:B------:R-:W-:Y:S01]  /*7010*/  IMAD R3, R166, UR45, R3 ;  /* 0x0000002da6037c24 */ /* 0x000fe2000f8e0203 */
[----:B------:R-:W-:Y:S01]  /*7020*/  SHF.R.S32.HI R216, RZ, 0x18, R215 ;  /* 0x00000018ffd87819 */ /* 0x000fe200000114d7 */
[----:B------:R-:W-:Y:S01]  /*7030*/  IMAD.SHL.U32 R176, R193, 0x100, RZ ;  /* 0x00000100c1b07824 */ /* 0x000fe200078e00ff */
[----:B------:R-:W-:Y:S01]  /*7040*/  SHF.R.S32.HI R194, RZ, 0x18, R195 ;  /* 0x00000018ffc27819 */ /* 0x000fe200000114c3 */
[----:B------:R-:W-:Y:S01]  /*7050*/  IMAD R4, R185, UR45, R4 ;  /* 0x0000002db9047c24 */ /* 0x000fe2000f8e0204 */
[----:B------:R-:W-:Y:S01]  /*7060*/  MOV R185, R174 ;  /* 0x000000ae00b97202 */ /* 0x000fe20000000f00 */
[----:B------:R-:W-:Y:S01]  /*7070*/  IMAD R5, R186, UR45, R5 ;  /* 0x0000002dba057c24 */ /* 0x000fe2000f8e0205 */
[----:B------:R-:W-:Y:S01]  /*7080*/  SHF.R.S32.HI R198, RZ, 0x18, R201 ;  /* 0x00000018ffc67819 */ /* 0x000fe200000114c9 */
[----:B------:R-:W-:Y:S01]  /*7090*/  IMAD R6, R167, UR45, R6 ;  /* 0x0000002da7067c24 */ /* 0x000fe2000f8e0206 */
[----:B------:R-:W-:Y:S01]  /*70a0*/  SHF.R.S32.HI R167, RZ, 0x18, R176 ;  /* 0x00000018ffa77819 */ /* 0x000fe200000114b0 */
[----:B------:R-:W-:Y:S01]  /*70b0*/  IMAD.MOV.U32 R166, RZ, RZ, R252 ;  /* 0x000000ffffa67224 */ /* 0x000fe200078e00fc */
[C---:B------:R-:W-:Y:S01]  /*70c0*/  PRMT R252, R215.reuse, 0x8880, RZ ;  /* 0x00008880d7fc7816 */ /* 0x040fe200000000ff */
[----:B------:R-:W-:Y:S01]  /*70d0*/  IMAD R7, R188, UR45, R7 ;  /* 0x0000002dbc077c24 */ /* 0x000fe2000f8e0207 */
[----:B------:R-:W-:Y:S01]  /*70e0*/  SHF.L.U32 R193, R202, 0x8, RZ ;  /* 0x00000008cac17819 */ /* 0x000fe200000006ff */
[----:B------:R-:W-:Y:S01]  /*70f0*/  IMAD.SHL.U32 R248, R215, 0x100, RZ ;  /* 0x00000100d7f87824 */ /* 0x000fe200078e00ff */
[----:B------:R-:W-:Y:S01]  /*7100*/  MOV R215, R166 ;  /* 0x000000a600d77202 */ /* 0x000fe20000000f00 */
[----:B------:R-:W-:Y:S01]  /*7110*/  IMAD R8, R167, UR45, R8 ;  /* 0x0000002da7087c24 */ /* 0x000fe2000f8e0208 */
[----:B------:R-:W-:Y:S01]  /*7120*/  SHF.R.S32.HI R166, RZ, 0x18, R170 ;  /* 0x00000018ffa67819 */ /* 0x000fe200000114aa */
[----:B------:R-:W-:Y:S01]  /*7130*/  IMAD R9, R190, UR45, R9 ;  /* 0x0000002dbe097c24 */ /* 0x000fe2000f8e0209 */
[----:B------:R-:W-:Y:S01]  /*7140*/  SHF.R.S32.HI R167, RZ, 0x18, R251 ;  /* 0x00000018ffa77819 */ /* 0x000fe200000114fb */
[----:B------:R-:W-:Y:S01]  /*7150*/  IMAD R10, R185, UR45, R10 ;  /* 0x0000002db90a7c24 */ /* 0x000fe2000f8e020a */
[----:B------:R-:W-:Y:S01]  /*7160*/  R2UR UR4, R184 ;  /* 0x00000000b80472ca */ /* 0x000fe200000e0000 */
[----:B------:R-:W-:Y:S01]  /*7170*/  IMAD.SHL.U32 R187, R195, 0x100, RZ ;  /* 0x00000100c3bb7824 */ /* 0x000fe200078e00ff */
[----:B------:R-:W-:Y:S01]  /*7180*/  SHF.L.U32 R195, R202, 0x10, RZ ;  /* 0x00000010cac37819 */ /* 0x000fe200000006ff */
[----:B------:R-:W-:Y:S01]  /*7190*/  IMAD R11, R166, UR45, R11 ;  /* 0x0000002da60b7c24 */ /* 0x000fe2000f8e020b */
[----:B------:R-:W-:Y:S01]  /*71a0*/  SHF.R.S32.HI R166, RZ, 0x18, R218 ;  /* 0x00000018ffa67819 */ /* 0x000fe200000114da */
[----:B------:R-:W-:Y:S01]  /*71b0*/  IMAD.MOV.U32 R185, RZ, RZ, R250 ;  /* 0x000000ffffb97224 */ /* 0x000fe200078e00fa */
[----:B------:R-:W-:Y:S01]  /*71c0*/  SHF.L.U32 R184, R208, 0x10, RZ ;  /* 0x00000010d0b87819 */ /* 0x000fe200000006ff */
[----:B------:R-:W-:Y:S01]  /*71d0*/  IMAD R12, R167, UR45, R12 ;  /* 0x0000002da70c7c24 */ /* 0x000fe2000f8e020c */
[----:B------:R-:W-:Y:S01]  /*71e0*/  SHF.R.S32.HI R167, RZ, 0x18, R187 ;  /* 0x00000018ffa77819 */ /* 0x000fe200000114bb */
[----:B------:R-:W-:Y:S01]  /*71f0*/  IMAD R13, R192, UR45, R13 ;  /* 0x0000002dc00d7c24 */ /* 0x000fe2000f8e020d */
[----:B------:R-:W-:Y:S01]  /*7200*/  PRMT R191, R203, 0x8880, RZ ;  /* 0x00008880cbbf7816 */ /* 0x000fe200000000ff */
        /* <DEDUP_REMOVED lines=9> */
[----:B------:R-:W-:Y:S01]  /*72a0*/  MOV R166, R168 ;  /* 0x000000a800a67202 */ /* 0x000fe20000000f00 */
[----:B------:R-:W-:Y:S01]  /*72b0*/  IMAD R16, R167, UR45, R16 ;  /* 0x0000002da7107c24 */ /* 0x000fe2000f8e0210 */
[----:B------:R-:W-:Y:S01]  /*72c0*/  SHF.R.S32.HI R186, RZ, 0x18, R162 ;  /* 0x00000018ffba7819 */ /* 0x000fe200000114a2 */
[----:B------:R-:W-:Y:S01]  /*72d0*/  IMAD R17, R194, UR45, R17 ;  /* 0x0000002dc2117c24 */ /* 0x000fe2000f8e0211 */
[----:B------:R-:W-:Y:S01]  /*72e0*/  SHF.R.S32.HI R167, RZ, 0x18, R166 ;  /* 0x00000018ffa77819 */ /* 0x000fe200000114a6 */
[----:B------:R-:W-:Y:S01]  /*72f0*/  IMAD R18, R185, UR45, R18 ;  /* 0x0000002db9127c24 */ /* 0x000fe2000f8e0212 */
[----:B------:R-:W-:Y:S01]  /*7300*/  MOV R185, R217 ;  /* 0x000000d900b97202 */ /* 0x000fe20000000f00 */
[----:B------:R-:W-:Y:S01]  /*7310*/  IMAD.SHL.U32 R199, R201, 0x100, RZ ;  /* 0x00000100c9c77824 */ /* 0x000fe200078e00ff */
[----:B------:R-:W-:Y:S01]  /*7320*/  SHF.R.S32.HI R166, RZ, 0x18, R205 ;  /* 0x00000018ffa67819 */ /* 0x000fe200000114cd */
[----:B------:R-:W-:Y:S01]  /*7330*/  IMAD R19, R186, UR45, R19 ;  /* 0x0000002dba137c24 */ /* 0x000fe2000f8e0213 */
[----:B------:R-:W-:Y:S01]  /*7340*/  SHF.R.S32.HI R200, RZ, 0x18, R202 ;  /* 0x00000018ffc87819 */ /* 0x000fe200000114ca */
[----:B------:R-:W-:Y:S01]  /*7350*/  IMAD R20, R167, UR45, R20 ;  /* 0x0000002da7147c24 */ /* 0x000fe2000f8e0214 */
[----:B------:R-:W-:Y:S01]  /*7360*/  SHF.R.S32.HI R167, RZ, 0x18, R199 ;  /* 0x00000018ffa77819 */ /* 0x000fe200000114c7 */
[----:B------:R-:W-:Y:S01]  /*7370*/  IMAD R23, R157, UR37, RZ ;  /* 0x000000259d177c24 */ /* 0x000fe2000f8e02ff */
[----:B------:R-:W-:Y:S01]  /*7380*/  PRMT R201, R208, 0x8880, RZ ;  /* 0x00008880d0c97816 */ /* 0x000fe200000000ff */
[----:B------:R-:W-:Y:S01]  /*7390*/  IMAD R21, R196, UR45, R21 ;  /* 0x0000002dc4157c24 */ /* 0x000fe2000f8e0215 */
[----:B------:R-:W-:Y:S01]  /*73a0*/  SHF.R.S32.HI R206, RZ, 0x18, R209 ;  /* 0x00000018ffce7819 */ /* 0x000fe200000114d1 */
[----:B------:R-:W-:Y:S01]  /*73b0*/  IMAD R152, R158, UR37, RZ ;  /* 0x000000259e987c24 */ /* 0x000fe2000f8e02ff */
[----:B------:R-:W-:Y:S01]  /*73c0*/  SHF.L.U32 R189, R203, 0x10, RZ ;  /* 0x00000010cbbd7819 */ /* 0x000fe200000006ff */
[----:B------:R-:W-:Y:S01]  /*73d0*/  IMAD R22, R185, UR45, R22 ;  /* 0x0000002db9167c24 */ /* 0x000fe2000f8e0216 */
[----:B------:R-:W-:Y:S01]  /*73e0*/  MOV R185, R197 ;  /* 0x000000c500b97202 */ /* 0x000fe20000000f00 */
[----:B------:R-:W-:Y:S01]  /*73f0*/  IMAD R153, R159, UR37, RZ ;  /* 0x000000259f997c24 */ /* 0x000fe2000f8e02ff */
[----:B------:R-:W-:Y:S01]  /*7400*/  SHF.R.S32.HI R202, RZ, 0x18, R203 ;  /* 0x00000018ffca7819 */ /* 0x000fe200000114cb */
[----:B------:R-:W-:Y:S01]  /*7410*/  IMAD R23, R166, UR45, R23 ;  /* 0x0000002da6177c24 */ /* 0x000fe2000f8e0217 */
[----:B------:R-:W-:Y:S01]  /*7420*/  SHF.R.S32.HI R166, RZ, 0x18, R195 ;  /* 0x00000018ffa67819 */ /* 0x000fe200000114c3 */
[----:B------:R-:W-:Y:S01]  /*7430*/  IMAD R152, R167, UR45, R152 ;  /* 0x0000002da7987c24 */ /* 0x000fe2000f8e0298 */
[----:B------:R-:W-:Y:S01]  /*7440*/  SHF.R.S32.HI R167, RZ, 0x18, R193 ;  /* 0x00000018ffa77819 */ /* 0x000fe200000114c1 */
[----:B------:R-:W-:Y:S01]  /*7450*/  IMAD R157, R163, UR37, RZ ;  /* 0x00000025a39d7c24 */ /* 0x000fe2000f8e02ff */
[----:B------:R-:W-:Y:S01]  /*7460*/  PRMT R219, R210, 0x8880, RZ ;  /* 0x00008880d2db7816 */ /* 0x000fe200000000ff */
[----:B------:R-:W-:Y:S01]  /*7470*/  IMAD R158, R164, UR37, RZ ;  /* 0x00000025a49e7c24 */ /* 0x000fe2000f8e02ff */
[C---:B------:R-:W-:Y:S01]  /*7480*/  SHF.L.U32 R164, R209.reuse, 0x10, RZ ;  /* 0x00000010d1a47819 */ /* 0x040fe200000006ff */
[----:B------:R-:W-:Y:S01]  /*7490*/  IMAD R153, R198, UR45, R153 ;  /* 0x0000002dc6997c24 */ /* 0x000fe2000f8e0299 */
[C---:B------:R-:W-:Y:S01]  /*74a0*/  SHF.L.U32 R180, R210.reuse, 0x8, RZ ;  /* 0x00000008d2b47819 */ /* 0x040fe200000006ff */
[----:B------:R-:W-:Y:S01]  /*74b0*/  IMAD.SHL.U32 R163, R209, 0x100, RZ ;  /* 0x00000100d1a37824 */ /* 0x000fe200078e00ff */
[----:B------:R-:W-:Y:S01]  /*74c0*/  SHF.L.U32 R209, R210, 0x10, RZ ;  /* 0x00000010d2d17819 */ /* 0x000fe200000006ff */
[----:B------:R-:W-:Y:S01]  /*74d0*/  IMAD.SHL.U32 R207, R203, 0x100, RZ ;  /* 0x00000100cbcf7824 */ /* 0x000fe200078e00ff */
[----:B------:R-:W-:Y:S01]  /*74e0*/  SHF.R.S32.HI R208, RZ, 0x18, R210 ;  /* 0x00000018ffd07819 */ /* 0x000fe200000114d2 */
[----:B------:R-:W-:Y:S01]  /*74f0*/  IMAD R154, R185, UR45, R154 ;  /* 0x0000002db99a7c24 */ /* 0x000fe2000f8e029a */
[C---:B------:R-:W-:Y:S01]  /*7500*/  PRMT R179, R211.reuse, 0x8880, RZ ;  /* 0x00008880d3b37816 */ /* 0x040fe200000000ff */
[C---:B------:R-:W-:Y:S01]  /*7510*/  IMAD.SHL.U32 R173, R211.reuse, 0x100, RZ ;  /* 0x00000100d3ad7824 */ /* 0x040fe200078e00ff */
[----:B------:R-:W-:Y:S01]  /*7520*/  SHF.L.U32 R175, R211, 0x10, RZ ;  /* 0x00000010d3af7819 */ /* 0x000fe200000006ff */
[----:B------:R-:W-:Y:S01]  /*7530*/  IMAD R155, R166, UR45, R155 ;  /* 0x0000002da69b7c24 */ /* 0x000fe2000f8e029b */
[----:B------:R-:W-:Y:S01]  /*7540*/  SHF.R.S32.HI R210, RZ, 0x18, R211 ;  /* 0x00000018ffd27819 */ /* 0x000fe200000114d3 */
[----:B------:R-:W-:Y:S01]  /*7550*/  IMAD.SHL.U32 R177, R213, 0x100, RZ ;  /* 0x00000100d5b17824 */ /* 0x000fe200078e00ff */
[C---:B------:R-:W-:Y:S01]  /*7560*/  PRMT R203, R212.reuse, 0x8880, RZ ;  /* 0x00008880d4cb7816 */ /* 0x040fe200000000ff */
[----:B------:R-:W-:Y:S01]  /*7570*/  IMAD.MOV.U32 R185, RZ, RZ, R191 ;  /* 0x000000ffffb97224 */ /* 0x000fe200078e00bf */
[----:B------:R-:W-:Y:S01]  /*7580*/  MOV R211, R184 ;  /* 0x000000b800d37202 */ /* 0x000fe20000000f00 */
[----:B------:R-:W-:Y:S01]  /*7590*/  IMAD R156, R167, UR45, R156 ;  /* 0x0000002da79c7c24 */ /* 0x000fe2000f8e029c */
[C---:B------:R-:W-:Y:S01]  /*75a0*/  SHF.L.U32 R184, R212.reuse, 0x10, RZ ;  /* 0x00000010d4b87819 */ /* 0x040fe200000006ff */
[----:B------:R-:W-:Y:S01]  /*75b0*/  IMAD R159, R165, UR37, RZ ;  /* 0x00000025a59f7c24 */ /* 0x000fe2000f8e02ff */
[----:B------:R-:W-:Y:S01]  /*75c0*/  SHF.L.U32 R183, R212, 0x8, RZ ;  /* 0x00000008d4b77819 */ /* 0x000fe200000006ff */
[----:B------:R-:W-:Y:S01]  /*75d0*/  IMAD.SHL.U32 R178, R244, 0x100, RZ ;  /* 0x00000100f4b27824 */ /* 0x000fe200078e00ff */
[----:B------:R-:W-:Y:S01]  /*75e0*/  SHF.R.S32.HI R188, RZ, 0x18, R212 ;  /* 0x00000018ffbc7819 */ /* 0x000fe200000114d4 */
[----:B------:R-:W-:Y:S01]  /*75f0*/  IMAD R157, R200, UR45, R157 ;  /* 0x0000002dc89d7c24 */ /* 0x000fe2000f8e029d */
[----:B------:R-:W-:Y:S01]  /*7600*/  PRMT R182, R213, 0x8880, RZ ;  /* 0x00008880d5b67816 */ /* 0x000fe200000000ff */
[----:B------:R-:W-:Y:S01]  /*7610*/  IMAD R158, R185, UR45, R158 ;  /* 0x0000002db99e7c24 */ /* 0x000fe2000f8e029e */
[----:B------:R-:W-:Y:S01]  /*7620*/  SHF.L.U32 R181, R213, 0x10, RZ ;  /* 0x00000010d5b57819 */ /* 0x000fe200000006ff */
[----:B------:R-:W-:Y:S01]  /*7630*/  IMAD.SHL.U32 R250, R246, 0x100, RZ ;  /* 0x00000100f6fa7824 */ /* 0x000fe200078e00ff */
[----:B------:R-:W-:Y:S01]  /*7640*/  SHF.R.S32.HI R212, RZ, 0x18, R213 ;  /* 0x00000018ffd47819 */ /* 0x000fe200000114d5 */
[----:B------:R-:W-:Y:S01]  /*7650*/  IMAD R136, R136, UR37, RZ ;  /* 0x0000002588887c24 */ /* 0x000fe2000f8e02ff */
[----:B------:R-:W-:Y:S01]  /*7660*/  MOV R213, R203 ;  /* 0x000000cb00d57202 */ /* 0x000fe20000000f00 */
[----:B------:R-:W-:Y:S01]  /*7670*/  IMAD R137, R137, UR37, RZ ;  /* 0x0000002589897c24 */ /* 0x000fe2000f8e02ff */
[----:B------:R-:W-:Y:S01]  /*7680*/  SHF.R.S32.HI R186, RZ, 0x18, R189 ;  /* 0x00000018ffba7819 */ /* 0x000fe200000114bd */
[----:B------:R-:W-:Y:S01]  /*7690*/  IMAD R138, R138, UR37, RZ ;  /* 0x000000258a8a7c24 */ /* 0x000fe2000f8e02ff */
[C---:B------:R-:W-:Y:S01]  /*76a0*/  PRMT R203, R244.reuse, 0x8880, RZ ;  /* 0x00008880f4cb7816 */ /* 0x040fe200000000ff */
[----:B------:R-:W-:Y:S01]  /*76b0*/  IMAD R139, R139, UR37, RZ ;  /* 0x000000258b8b7c24 */ /* 0x000fe2000f8e02ff */
[----:B------:R-:W-:Y:S01]  /*76c0*/  SHF.L.U32 R168, R244, 0x10, RZ ;  /* 0x00000010f4a87819 */ /* 0x000fe200000006ff */
[----:B------:R-:W-:Y:S01]  /*76d0*/  IMAD R159, R186, UR45, R159 ;  /* 0x0000002dba9f7c24 */ /* 0x000fe2000f8e029f */
[----:B------:R-:W-:Y:S01]  /*76e0*/  SHF.R.S32.HI R190, RZ, 0x18, R244 ;  /* 0x00000018ffbe7819 */ /* 0x000fe200000114f4 */
[----:B------:R-:W-:Y:S01]  /*76f0*/  IMAD R140, R140, UR37, RZ ;  /* 0x000000258c8c7c24 */ /* 0x000fe2000f8e02ff */
[----:B------:R-:W-:Y:S01]  /*7700*/  PRMT R176, R245, 0x8880, RZ ;  /* 0x00008880f5b07816 */ /* 0x000fe200000000ff */
[----:B------:R-:W-:Y:S01]  /*7710*/  IMAD R141, R141, UR37, RZ ;  /* 0x000000258d8d7c24 */ /* 0x000fe2000f8e02ff */
[C---:B------:R-:W-:Y:S01]  /*7720*/  SHF.L.U32 R174, R245.reuse, 0x10, RZ ;  /* 0x00000010f5ae7819 */ /* 0x040fe200000006ff */
[----:B------:R-:W-:Y:S01]  /*7730*/  IMAD R142, R142, UR37, RZ ;  /* 0x000000258e8e7c24 */ /* 0x000fe2000f8e02ff */
[----:B------:R-:W-:Y:S01]  /*7740*/  SHF.L.U32 R170, R245, 0x8, RZ ;  /* 0x00000008f5aa7819 */ /* 0x000fe200000006ff */
[----:B------:R-:W-:Y:S01]  /*7750*/  IMAD R143, R143, UR37, RZ ;  /* 0x000000258f8f7c24 */ /* 0x000fe2000f8e02ff */
        /* <DEDUP_REMOVED lines=9> */
[----:B------:R-:W-:Y:S01]  /*77f0*/  IMAD.MOV.U32 R247, RZ, RZ, R211 ;  /* 0x000000fffff77224 */ /* 0x000fe200078e00d3 */
[----:B------:R-:W-:Y:S01]  /*7800*/  MOV R166, R201 ;  /* 0x000000c900a67202 */ /* 0x000fe20000000f00 */
[----:B------:R-:W-:Y:S01]  /*7810*/  IMAD R148, R148, UR37, RZ ;  /* 0x0000002594947c24 */ /* 0x000fe2000f8e02ff */
[----:B------:R-:W-:Y:S01]  /*7820*/  SHF.R.S32.HI R167, RZ, 0x18, R207 ;  /* 0x00000018ffa77819 */ /* 0x000fe200000114cf */
[----:B------:R-:W-:Y:S01]  /*7830*/  IMAD R149, R149, UR37, RZ ;  /* 0x0000002595957c24 */ /* 0x000fe2000f8e02ff */
[----:B------:R-:W-:Y:S01]  /*7840*/  PRMT R162, R246, 0x8880, RZ ;  /* 0x00008880f6a27816 */ /* 0x000fe200000000ff */
[----:B------:R-:W-:Y:S01]  /*7850*/  IMAD R150, R150, UR37, RZ ;  /* 0x0000002596967c24 */ /* 0x000fe2000f8e02ff */
[----:B------:R-:W-:Y:S01]  /*7860*/  SHF.L.U32 R251, R246, 0x10, RZ ;  /* 0x00000010f6fb7819 */ /* 0x000fe200000006ff */
[----:B------:R-:W-:Y:S01]  /*7870*/  IMAD R160, R167, UR45, R160 ;  /* 0x0000002da7a07c24 */ /* 0x000fe2000f8e02a0 */
[----:B------:R-:W-:Y:S01]  /*7880*/  SHF.R.S32.HI R194, RZ, 0x18, R246 ;  /* 0x00000018ffc27819 */ /* 0x000fe200000114f6 */
[----:B------:R-:W-:Y:S01]  /*7890*/  IMAD R161, R202, UR45, R161 ;  /* 0x0000002dcaa17c24 */ /* 0x000fe2000f8e02a1 */
[----:B------:R-:W-:Y:S01]  /*78a0*/  MOV R246, R215 ;  /* 0x000000d700f67202 */ /* 0x000fe20000000f00 */
[----:B------:R-:W-:Y:S01]  /*78b0*/  IMAD R151, R151, UR37, RZ ;  /* 0x0000002597977c24 */ /* 0x000fe2000f8e02ff */
[----:B------:R-:W-:Y:S01]  /*78c0*/  MOV R185, R166 ;  /* 0x000000a600b97202 */ /* 0x000fe20000000f00 */
[----:B------:R-:W-:Y:S01]  /*78d0*/  IMAD R120, R120, UR37, RZ ;  /* 0x0000002578787c24 */ /* 0x000fe2000f8e02ff */
[----:B------:R-:W-:Y:S01]  /*78e0*/  SHF.R.S32.HI R166, RZ, 0x18, R247 ;  /* 0x00000018ffa67819 */ /* 0x000fe200000114f7 */
[----:B------:R-:W-:Y:S01]  /*78f0*/  IMAD R121, R121, UR37, RZ ;  /* 0x0000002579797c24 */ /* 0x000fe2000f8e02ff */
[----:B------:R-:W-:Y:S01]  /*7900*/  SHF.R.S32.HI R167, RZ, 0x18, R246 ;  /* 0x00000018ffa77819 */ /* 0x000fe200000114f6 */
[----:B------:R-:W-:Y:S01]  /*7910*/  IMAD R136, R185, UR45, R136 ;  /* 0x0000002db9887c24 */ /* 0x000fe2000f8e0288 */
[----:B------:R-:W-:Y:S01]  /*7920*/  SHF.R.S32.HI R186, RZ, 0x18, R209 ;  /* 0x00000018ffba7819 */ /* 0x000fe200000114d1 */
[----:B------:R-:W-:Y:S01]  /*7930*/  IMAD R137, R166, UR45, R137 ;  /* 0x0000002da6897c24 */ /* 0x000fe2000f8e0289 */
[----:B------:R-:W-:Y:S01]  /*7940*/  SHF.R.S32.HI R166, RZ, 0x18, R164 ;  /* 0x00000018ffa67819 */ /* 0x000fe200000114a4 */
[----:B------:R-:W-:Y:S01]  /*7950*/  IMAD.MOV.U32 R185, RZ, RZ, R169 ;  /* 0x000000ffffb97224 */ /* 0x000fe200078e00a9 */
[----:B------:R-:W-:Y:S01]  /*7960*/  PRMT R172, R214, 0x8880, RZ ;  /* 0x00008880d6ac7816 */ /* 0x000fe200000000ff */
[----:B------:R-:W-:Y:S01]  /*7970*/  IMAD R138, R167, UR45, R138 ;  /* 0x0000002da78a7c24 */ /* 0x000fe2000f8e028a */
[----:B------:R-:W-:Y:S01]  /*7980*/  SHF.R.S32.HI R167, RZ, 0x18, R163 ;  /* 0x00000018ffa77819 */ /* 0x000fe200000114a3 */
[----:B------:R-:W-:Y:S01]  /*7990*/  IMAD R139, R204, UR45, R139 ;  /* 0x0000002dcc8b7c24 */ /* 0x000fe2000f8e028b */
[----:B------:R-:W-:Y:S01]  /*79a0*/  SHF.L.U32 R171, R214, 0x10, RZ ;  /* 0x00000010d6ab7819 */ /* 0x000fe200000006ff */
[----:B------:R-:W-:Y:S01]  /*79b0*/  IMAD R140, R185, UR45, R140 ;  /* 0x0000002db98c7c24 */ /* 0x000fe2000f8e028c */
[----:B------:R-:W-:Y:S01]  /*79c0*/  MOV R185, R219 ;  /* 0x000000db00b97202 */ /* 0x000fe20000000f00 */
[----:B------:R-:W-:Y:S01]  /*79d0*/  IMAD R141, R166, UR45, R141 ;  /* 0x0000002da68d7c24 */ /* 0x000fe2000f8e028d */
[----:B------:R-:W-:Y:S01]  /*79e0*/  SHF.R.S32.HI R166, RZ, 0x18, R175 ;  /* 0x00000018ffa67819 */ /* 0x000fe200000114af */
[----:B------:R-:W-:Y:S01]  /*79f0*/  IMAD R142, R167, UR45, R142 ;  /* 0x0000002da78e7c24 */ /* 0x000fe2000f8e028e */
[----:B------:R-:W-:Y:S01]  /*7a00*/  SHF.R.S32.HI R167, RZ, 0x18, R180 ;  /* 0x00000018ffa77819 */ /* 0x000fe200000114b4 */
[----:B------:R-:W-:Y:S01]  /*7a10*/  IMAD R143, R206, UR45, R143 ;  /* 0x0000002dce8f7c24 */ /* 0x000fe2000f8e028f */
        /* <DEDUP_REMOVED lines=8> */
[----:B------:R-:W-:Y:S01]  /*7aa0*/  MOV R199, R203 ;  /* 0x000000cb00c77202 */ /* 0x000fe20000000f00 */
[----:B------:R-:W-:Y:S01]  /*7ab0*/  IMAD R148, R185, UR45, R148 ;  /* 0x0000002db9947c24 */ /* 0x000fe2000f8e0294 */
[----:B------:R-:W-:Y:S01]  /*7ac0*/  PRMT R205, R221, 0x8880, RZ ;  /* 0x00008880ddcd7816 */ /* 0x000fe200000000ff */
[----:B------:R-:W-:Y:S01]  /*7ad0*/  IMAD R149, R166, UR45, R149 ;  /* 0x0000002da6957c24 */ /* 0x000fe2000f8e0295 */
[----:B------:R-:W-:Y:S01]  /*7ae0*/  SHF.R.S32.HI R166, RZ, 0x18, R184 ;  /* 0x00000018ffa67819 */ /* 0x000fe200000114b8 */
[----:B------:R-:W-:Y:S01]  /*7af0*/  IMAD.MOV.U32 R185, RZ, RZ, R186 ;  /* 0x000000ffffb97224 */ /* 0x000fe200078e00ba */
[----:B------:R-:W-:Y:S01]  /*7b00*/  SHF.R.S32.HI R186, RZ, 0x18, R181 ;  /* 0x00000018ffba7819 */ /* 0x000fe200000114b5 */
[----:B------:R-:W-:Y:S01]  /*7b10*/  IMAD R150, R167, UR45, R150 ;  /* 0x0000002da7967c24 */ /* 0x000fe2000f8e0296 */
[----:B------:R-:W-:Y:S01]  /*7b20*/  SHF.R.S32.HI R167, RZ, 0x18, R183 ;  /* 0x00000018ffa77819 */ /* 0x000fe200000114b7 */
[----:B------:R-:W-:Y:S01]  /*7b30*/  IMAD R151, R210, UR45, R151 ;  /* 0x0000002dd2977c24 */ /* 0x000fe2000f8e0297 */
[----:B------:R-:W-:Y:S01]  /*7b40*/  SHF.L.U32 R201, R221, 0x8, RZ ;  /* 0x00000008ddc97819 */ /* 0x000fe200000006ff */
[----:B------:R-:W-:Y:S01]  /*7b50*/  IMAD R122, R122, UR37, RZ ;  /* 0x000000257a7a7c24 */ /* 0x000fe2000f8e02ff */
[----:B------:R-:W-:Y:S01]  /*7b60*/  SHF.R.S32.HI R198, RZ, 0x18, R221 ;  /* 0x00000018ffc67819 */ /* 0x000fe200000114dd */
[----:B------:R-:W-:Y:S01]  /*7b70*/  IMAD R120, R185, UR45, R120 ;  /* 0x0000002db9787c24 */ /* 0x000fe2000f8e0278 */
[----:B------:R-:W-:Y:S01]  /*7b80*/  MOV R185, R182 ;  /* 0x000000b600b97202 */ /* 0x000fe20000000f00 */
[----:B------:R-:W-:Y:S01]  /*7b90*/  IMAD R123, R123, UR37, RZ ;  /* 0x000000257b7b7c24 */ /* 0x000fe2000f8e02ff */
[----:B------:R-:W-:Y:S01]  /*7ba0*/  SHF.R.S32.HI R214, RZ, 0x18, R214 ;  /* 0x00000018ffd67819 */ /* 0x000fe200000114d6 */
[----:B------:R-:W-:Y:S01]  /*7bb0*/  IMAD R121, R166, UR45, R121 ;  /* 0x0000002da6797c24 */ /* 0x000fe2000f8e0279 */
[----:B------:R-:W-:Y:S01]  /*7bc0*/  SHF.R.S32.HI R166, RZ, 0x18, R171 ;  /* 0x00000018ffa67819 */ /* 0x000fe200000114ab */
[----:B------:R-:W-:Y:S01]  /*7bd0*/  IMAD R124, R124, UR37, RZ ;  /* 0x000000257c7c7c24 */ /* 0x000fe2000f8e02ff */
[C---:B------:R-:W-:Y:S01]  /*7be0*/  PRMT R169, R240.reuse, 0x8880, RZ ;  /* 0x00008880f0a97816 */ /* 0x040fe200000000ff */
[----:B------:R-:W-:Y:S01]  /*7bf0*/  IMAD R122, R167, UR45, R122 ;  /* 0x0000002da77a7c24 */ /* 0x000fe2000f8e027a */
[----:B------:R-:W-:Y:S01]  /*7c00*/  SHF.R.S32.HI R167, RZ, 0x18, R177 ;  /* 0x00000018ffa77819 */ /* 0x000fe200000114b1 */
[----:B------:R-:W-:Y:S01]  /*7c10*/  IMAD R125, R125, UR37, RZ ;  /* 0x000000257d7d7c24 */ /* 0x000fe2000f8e02ff */
[----:B------:R-:W-:Y:S01]  /*7c20*/  SHF.L.U32 R164, R240, 0x10, RZ ;  /* 0x00000010f0a47819 */ /* 0x000fe200000006ff */
[----:B------:R-:W-:Y:S01]  /*7c30*/  IMAD R123, R188, UR45, R123 ;  /* 0x0000002dbc7b7c24 */ /* 0x000fe2000f8e027b */
[----:B------:R-:W-:Y:S01]  /*7c40*/  SHF.L.U32 R163, R240, 0x8, RZ ;  /* 0x00000008f0a37819 */ /* 0x000fe200000006ff */
[----:B------:R-:W-:Y:S01]  /*7c50*/  IMAD R126, R126, UR37, RZ ;  /* 0x000000257e7e7c24 */ /* 0x000fe2000f8e02ff */
[----:B------:R-:W-:Y:S01]  /*7c60*/  SHF.R.S32.HI R202, RZ, 0x18, R240 ;  /* 0x00000018ffca7819 */ /* 0x000fe200000114f0 */
[----:B------:R-:W-:Y:S01]  /*7c70*/  IMAD R124, R185, UR45, R124 ;  /* 0x0000002db97c7c24 */ /* 0x000fe2000f8e027c */
[----:B------:R-:W-:Y:S01]  /*7c80*/  MOV R185, R172 ;  /* 0x000000ac00b97202 */ /* 0x000fe20000000f00 */
[----:B------:R-:W-:Y:S01]  /*7c90*/  IMAD R127, R127, UR37, RZ ;  /* 0x000000257f7f7c24 */ /* 0x000fe2000f8e02ff */
[C---:B------:R-:W-:Y:S01]  /*7ca0*/  PRMT R247, R241.reuse, 0x8880, RZ ;  /* 0x00008880f1f77816 */ /* 0x040fe200000000ff */
[----:B------:R-:W-:Y:S01]  /*7cb0*/  IMAD R125, R186, UR45, R125 ;  /* 0x0000002dba7d7c24 */ /* 0x000fe2000f8e027d */
[----:B------:R-:W-:Y:S01]  /*7cc0*/  SHF.L.U32 R240, R241, 0x8, RZ ;  /* 0x00000008f1f07819 */ /* 0x000fe200000006ff */
[----:B------:R-:W-:Y:S01]  /*7cd0*/  IMAD R128, R128, UR37, RZ ;  /* 0x0000002580807c24 */ /* 0x000fe2000f8e02ff */
[----:B------:R-:W-:Y:S01]  /*7ce0*/  SHF.R.S32.HI R204, RZ, 0x18, R241 ;  /* 0x00000018ffcc7819 */ /* 0x000fe200000114f1 */
[----:B------:R-:W-:Y:S01]  /*7cf0*/  IMAD R126, R167, UR45, R126 ;  /* 0x0000002da77e7c24 */ /* 0x000fe2000f8e027e */
[----:B------:R-:W-:Y:S01]  /*7d00*/  SHF.R.S32.HI R167, RZ, 0x18, R165 ;  /* 0x00000018ffa77819 */ /* 0x000fe200000114a5 */
[----:B------:R-:W-:Y:S01]  /*7d10*/  IMAD R129, R129, UR37, RZ ;  /* 0x0000002581817c24 */ /* 0x000fe2000f8e02ff */
[----:B------:R-:W-:Y:S01]  /*7d20*/  I2IP.S8.S32.SAT R16, R17, R16, RZ ;  /* 0x0000001011107239 */ /* 0x000fe200000014ff */
[----:B------:R-:W-:Y:S01]  /*7d30*/  IMAD.U32 R203, R221, 0x10000, RZ ;  /* 0x00010000ddcb7824 */ /* 0x000fe200078e00ff */
[----:B------:R-:W-:Y:S01]  /*7d40*/  MOV R221, R199 ;  /* 0x000000c700dd7202 */ /* 0x000fe20000000f00 */
[----:B------:R-:W-:Y:S01]  /*7d50*/  IMAD R127, R212, UR45, R127 ;  /* 0x0000002dd47f7c24 */ /* 0x000fe2000f8e027f */
[----:B------:R-:W-:Y:S01]  /*7d60*/  PRMT R217, R220, 0x8880, RZ ;  /* 0x00008880dcd97816 */ /* 0x000fe200000000ff */
[----:B------:R-:W-:Y:S01]  /*7d70*/  IMAD R130, R130, UR37, RZ ;  /* 0x0000002582827c24 */ /* 0x000fe2000f8e02ff */
[C---:B------:R-:W-:Y:S01]  /*7d80*/  SHF.L.U32 R215, R220.reuse, 0x10, RZ ;  /* 0x00000010dcd77819 */ /* 0x040fe200000006ff */
[----:B------:R-:W-:Y:S01]  /*7d90*/  IMAD R128, R185, UR45, R128 ;  /* 0x0000002db9807c24 */ /* 0x000fe2000f8e0280 */
[----:B------:R-:W-:Y:S01]  /*7da0*/  MOV R185, R252 ;  /* 0x000000fc00b97202 */ /* 0x000fe20000000f00 */
[----:B------:R-:W-:Y:S01]  /*7db0*/  IMAD R131, R131, UR37, RZ ;  /* 0x0000002583837c24 */ /* 0x000fe2000f8e02ff */
[----:B------:R-:W-:Y:S01]  /*7dc0*/  SHF.L.U32 R211, R220, 0x8, RZ ;  /* 0x00000008dcd37819 */ /* 0x000fe200000006ff */
[----:B------:R-:W-:Y:S01]  /*7dd0*/  IMAD.U32 R246, R241, 0x10000, RZ ;  /* 0x00010000f1f67824 */ /* 0x000fe200078e00ff */
[----:B------:R-:W-:Y:S01]  /*7de0*/  MOV R241, R221 ;  /* 0x000000dd00f17202 */ /* 0x000fe20000000f00 */
[----:B------:R-:W-:Y:S01]  /*7df0*/  IMAD R129, R166, UR45, R129 ;  /* 0x0000002da6817c24 */ /* 0x000fe2000f8e0281 */
[----:B------:R-:W-:Y:S01]  /*7e00*/  SHF.R.S32.HI R166, RZ, 0x18, R249 ;  /* 0x00000018ffa67819 */ /* 0x000fe200000114f9 */
[----:B------:R-:W-:Y:S01]  /*7e10*/  IMAD R132, R132, UR37, RZ ;  /* 0x0000002584847c24 */ /* 0x000fe2000f8e02ff */
[----:B------:R-:W-:Y:S01]  /*7e20*/  MOV R186, R241 ;  /* 0x000000f100ba7202 */ /* 0x000fe20000000f00 */
[----:B------:R-:W-:Y:S01]  /*7e30*/  IMAD R130, R167, UR45, R130 ;  /* 0x0000002da7827c24 */ /* 0x000fe2000f8e0282 */
[----:B------:R-:W-:Y:S01]  /*7e40*/  SHF.R.S32.HI R167, RZ, 0x18, R248 ;  /* 0x00000018ffa77819 */ /* 0x000fe200000114f8 */
[----:B------:R-:W-:Y:S01]  /*7e50*/  IMAD R133, R133, UR37, RZ ;  /* 0x0000002585857c24 */ /* 0x000fe2000f8e02ff */
[----:B------:R-:W-:Y:S01]  /*7e60*/  SHF.R.S32.HI R196, RZ, 0x18, R220 ;  /* 0x00000018ffc47819 */ /* 0x000fe200000114dc */
[----:B------:R-:W-:Y:S01]  /*7e70*/  IMAD R131, R214, UR45, R131 ;  /* 0x0000002dd6837c24 */ /* 0x000fe2000f8e0283 */
[----:B------:R-:W-:Y:S01]  /*7e80*/  PRMT R199, R222, 0x8880, RZ ;  /* 0x00008880dec77816 */ /* 0x000fe200000000ff */
[----:B------:R-:W-:Y:S01]  /*7e90*/  IMAD R134, R134, UR37, RZ ;  /* 0x0000002586867c24 */ /* 0x000fe2000f8e02ff */
[----:B------:R-:W-:Y:S01]  /*7ea0*/  SHF.L.U32 R197, R222, 0x10, RZ ;  /* 0x00000010dec57819 */ /* 0x000fe200000006ff */
[----:B------:R-:W-:Y:S01]  /*7eb0*/  IMAD R132, R185, UR45, R132 ;  /* 0x0000002db9847c24 */ /* 0x000fe2000f8e0284 */
[----:B------:R-:W-:Y:S01]  /*7ec0*/  MOV R185, R186 ;  /* 0x000000ba00b97202 */ /* 0x000fe20000000f00 */
[----:B------:R-:W-:Y:S01]  /*7ed0*/  IMAD R135, R135, UR37, RZ ;  /* 0x0000002587877c24 */ /* 0x000fe2000f8e02ff */
[----:B------:R-:W-:Y:S01]  /*7ee0*/  SHF.R.S32.HI R186, RZ, 0x18, R168 ;  /* 0x00000018ffba7819 */ /* 0x000fe200000114a8 */
[----:B------:R-:W-:Y:S01]  /*7ef0*/  IMAD R133, R166, UR45, R133 ;  /* 0x0000002da6857c24 */ /* 0x000fe2000f8e0285 */
[----:B------:R-:W-:Y:S01]  /*7f00*/  PRMT R166, R236, 0x8880, RZ ;  /* 0x00008880eca67816 */ /* 0x000fe200000000ff */
[----:B------:R-:W-:Y:S01]  /*7f10*/  IMAD R104, R104, UR37, RZ ;  /* 0x0000002568687c24 */ /* 0x000fe2000f8e02ff */
[----:B------:R-:W-:Y:S01]  /*7f20*/  PRMT R193, R223, 0x8880, RZ ;  /* 0x00008880dfc17816 */ /* 0x000fe200000000ff */
[----:B------:R-:W-:Y:S01]  /*7f30*/  IMAD R134, R167, UR45, R134 ;  /* 0x0000002da7867c24 */ /* 0x000fe2000f8e0286 */
[----:B------:R-:W-:Y:S01]  /*7f40*/  SHF.R.S32.HI R167, RZ, 0x18, R178 ;  /* 0x00000018ffa77819 */ /* 0x000fe200000114b2 */
[----:B------:R-:W-:Y:S01]  /*7f50*/  IMAD R135, R216, UR45, R135 ;  /* 0x0000002dd8877c24 */ /* 0x000fe2000f8e0287 */
[----:B------:R-:W-:Y:S01]  /*7f60*/  MOV R178, R166 ;  /* 0x000000a600b27202 */ /* 0x000fe20000000f00 */
[----:B------:R-:W-:Y:S01]  /*7f70*/  IMAD R105, R105, UR37, RZ ;  /* 0x0000002569697c24 */ /* 0x000fe2000f8e02ff */
[----:B------:R-:W-:Y:S01]  /*7f80*/  SHF.R.S32.HI R166, RZ, 0x18, R174 ;  /* 0x00000018ffa67819 */ /* 0x000fe200000114ae */
[----:B------:R-:W-:Y:S01]  /*7f90*/  IMAD R104, R185, UR45, R104 ;  /* 0x0000002db9687c24 */ /* 0x000fe2000f8e0268 */
[----:B------:R-:W-:Y:S01]  /*7fa0*/  MOV R185, R176 ;  /* 0x000000b000b97202 */ /* 0x000fe20000000f00 */
[----:B------:R-:W-:Y:S01]  /*7fb0*/  IMAD R106, R106, UR37, RZ ;  /* 0x000000256a6a7c24 */ /* 0x000fe2000f8e02ff */
[----:B------:R-:W-:Y:S01]  /*7fc0*/  I2IP.S8.S32.SAT R176, R15, R14, R16 ;  /* 0x0000000e0fb07239 */ /* 0x000fe20000001410 */
[----:B------:R-:W-:Y:S01]  /*7fd0*/  IMAD R107, R107, UR37, RZ ;  /* 0x000000256b6b7c24 */ /* 0x000fe2000f8e02ff */
[----:B------:R-:W-:Y:S01]  /*7fe0*/  SHF.R.S32.HI R200, RZ, 0x18, R222 ;  /* 0x00000018ffc87819 */ /* 0x000fe200000114de */
[----:B------:R-:W-:Y:S01]  /*7ff0*/  IMAD R105, R186, UR45, R105 ;  /* 0x0000002dba697c24 */ /* 0x000fe2000f8e0269 */
[----:B------:R-:W-:Y:S01]  /*8000*/  SHF.R.S32.HI R186, RZ, 0x18, R244 ;  /* 0x00000018ffba7819 */ /* 0x000fe200000114f4 */
[----:B------:R-:W-:Y:S01]  /*8010*/  IMAD R108, R108, UR37, RZ ;  /* 0x000000256c6c7c24 */ /* 0x000fe2000f8e02ff */
[----:B------:R-:W-:Y:S01]  /*8020*/  SHF.L.U32 R191, R223, 0x10, RZ ;  /* 0x00000010dfbf7819 */ /* 0x000fe200000006ff */
[----:B------:R-:W-:Y:S01]  /*8030*/  IMAD R106, R167, UR45, R106 ;  /* 0x0000002da76a7c24 */ /* 0x000fe2000f8e026a */
[----:B------:R-:W-:Y:S01]  /*8040*/  SHF.R.S32.HI R167, RZ, 0x18, R170 ;  /* 0x00000018ffa77819 */ /* 0x000fe200000114aa */
[----:B------:R-:W-:Y:S01]  /*8050*/  IMAD R109, R109, UR37, RZ ;  /* 0x000000256d6d7c24 */ /* 0x000fe2000f8e02ff */
[----:B------:R-:W-:Y:S01]  /*8060*/  PRMT R170, R232, 0x8880, RZ ;  /* 0x00008880e8aa7816 */ /* 0x000fe200000000ff */
[----:B------:R-:W-:Y:S01]  /*8070*/  IMAD R107, R190, UR45, R107 ;  /* 0x0000002dbe6b7c24 */ /* 0x000fe2000f8e026b */
[----:B------:R-:W-:Y:S01]  /*8080*/  SHF.L.U32 R189, R223, 0x8, RZ ;  /* 0x00000008dfbd7819 */ /* 0x000fe200000006ff */
[----:B------:R-:W-:Y:S01]  /*8090*/  IMAD R110, R110, UR37, RZ ;  /* 0x000000256e6e7c24 */ /* 0x000fe2000f8e02ff */
[----:B------:R-:W-:Y:S01]  /*80a0*/  SHF.R.S32.HI R220, RZ, 0x18, R223 ;  /* 0x00000018ffdc7819 */ /* 0x000fe200000114df */
[----:B------:R-:W-:Y:S01]  /*80b0*/  IMAD R108, R185, UR45, R108 ;  /* 0x0000002db96c7c24 */ /* 0x000fe2000f8e026c */
[----:B------:R-:W-:Y:S01]  /*80c0*/  MOV R185, R162 ;  /* 0x000000a200b97202 */ /* 0x000fe20000000f00 */
[----:B------:R-:W-:Y:S01]  /*80d0*/  IMAD R111, R111, UR37, RZ ;  /* 0x000000256f6f7c24 */ /* 0x000fe2000f8e02ff */
[----:B------:R-:W-:Y:S01]  /*80e0*/  SHF.L.U32 R162, R232, 0x10, RZ ;  /* 0x00000010e8a27819 */ /* 0x000fe200000006ff */
        /* <DEDUP_REMOVED lines=13> */
[----:B------:R-:W-:Y:S01]  /*81c0*/  PRMT R213, R243, 0x8880, RZ ;  /* 0x00008880f3d57816 */ /* 0x000fe200000000ff */
[----:B------:R-:W-:Y:S01]  /*81d0*/  IMAD R115, R115, UR37, RZ ;  /* 0x0000002573737c24 */ /* 0x000fe2000f8e02ff */
[----:B------:R-:W-:Y:S01]  /*81e0*/  SHF.R.S32.HI R206, RZ, 0x18, R242 ;  /* 0x00000018ffce7819 */ /* 0x000fe200000114f2 */
[----:B------:R-:W-:Y:S01]  /*81f0*/  IMAD R113, R166, UR45, R113 ;  /* 0x0000002da6717c24 */ /* 0x000fe2000f8e0271 */
[----:B------:R-:W-:Y:S01]  /*8200*/  SHF.R.S32.HI R166, RZ, 0x18, R232 ;  /* 0x00000018ffa67819 */ /* 0x000fe200000114e8 */
[----:B------:R-:W-:Y:S01]  /*8210*/  IMAD R116, R116, UR37, RZ ;  /* 0x0000002574747c24 */ /* 0x000fe2000f8e02ff */
[----:B------:R-:W-:Y:S01]  /*8220*/  PRMT R232, R235, 0x8880, RZ ;  /* 0x00008880ebe87816 */ /* 0x000fe200000000ff */
[----:B------:R-:W-:Y:S01]  /*8230*/  IMAD.MOV.U32 R185, RZ, RZ, R245 ;  /* 0x000000ffffb97224 */ /* 0x000fe200078e00f5 */
[----:B------:R-:W-:Y:S01]  /*8240*/  SHF.L.U32 R209, R243, 0x10, RZ ;  /* 0x00000010f3d17819 */ /* 0x000fe200000006ff */
[----:B------:R-:W-:Y:S01]  /*8250*/  IMAD R114, R167, UR45, R114 ;  /* 0x0000002da7727c24 */ /* 0x000fe2000f8e0272 */
[----:B------:R-:W-:Y:S01]  /*8260*/  SHF.L.U32 R167, R235, 0x8, RZ ;  /* 0x00000008eba77819 */ /* 0x000fe200000006ff */
[----:B------:R-:W-:Y:S01]  /*8270*/  IMAD R115, R194, UR45, R115 ;  /* 0x0000002dc2737c24 */ /* 0x000fe2000f8e0273 */
[----:B------:R-:W-:Y:S01]  /*8280*/  SHF.L.U32 R207, R243, 0x8, RZ ;  /* 0x00000008f3cf7819 */ /* 0x000fe200000006ff */
[----:B------:R-:W-:Y:S01]  /*8290*/  IMAD R116, R185, UR45, R116 ;  /* 0x0000002db9747c24 */ /* 0x000fe2000f8e0274 */
[----:B------:R-:W-:Y:S01]  /*82a0*/  SHF.L.U32 R185, R235, 0x10, RZ ;  /* 0x00000010ebb97819 */ /* 0x000fe200000006ff */
[----:B------:R-:W-:Y:S01]  /*82b0*/  IMAD R117, R117, UR37, RZ ;  /* 0x0000002575757c24 */ /* 0x000fe2000f8e02ff */
[----:B------:R-:W-:Y:S01]  /*82c0*/  I2IP.S8.S32.SAT R235, R13, R12, RZ ;  /* 0x0000000c0deb7239 */ /* 0x000fe200000014ff */
[----:B------:R-:W-:Y:S01]  /*82d0*/  IMAD.SHL.U32 R195, R222, 0x100, RZ ;  /* 0x00000100dec37824 */ /* 0x000fe200078e00ff */
[----:B------:R-:W-:Y:S01]  /*82e0*/  PRMT R184, R224, 0x8880, RZ ;  /* 0x00008880e0b87816 */ /* 0x000fe200000000ff */
[----:B------:R-:W-:Y:S01]  /*82f0*/  IMAD R117, R186, UR45, R117 ;  /* 0x0000002dba757c24 */ /* 0x000fe2000f8e0275 */
[----:B------:R-:W-:Y:S01]  /*8300*/  I2IP.S8.S32.SAT R174, R11, R10, R235 ;  /* 0x0000000a0bae7239 */ /* 0x000fe200000014eb */
[----:B------:R-:W-:Y:S01]  /*8310*/  IMAD.U32 R221, R242, 0x10000, RZ ;  /* 0x00010000f2dd7824 */ /* 0x000fe200078e00ff */
[----:B------:R-:W-:Y:S01]  /*8320*/  SHF.R.S32.HI R222, RZ, 0x18, R243 ;  /* 0x00000018ffde7819 */ /* 0x000fe200000114f3 */
[C---:B------:R-:W-:Y:S01]  /*8330*/  IMAD.U32 R180, R225.reuse, 0x10000, RZ ;  /* 0x00010000e1b47824 */ /* 0x040fe200078e00ff */
[----:B------:R-:W-:Y:S01]  /*8340*/  SHF.L.U32 R183, R224, 0x10, RZ ;  /* 0x00000010e0b77819 */ /* 0x000fe200000006ff */
[----:B------:R-:W-:Y:S01]  /*8350*/  IMAD.SHL.U32 R177, R236, 0x100, RZ ;  /* 0x00000100ecb17824 */ /* 0x000fe200078e00ff */
[----:B------:R-:W-:Y:S01]  /*8360*/  SHF.L.U32 R182, R224, 0x8, RZ ;  /* 0x00000008e0b67819 */ /* 0x000fe200000006ff */
        /* <DEDUP_REMOVED lines=10> */
[----:B------:R-:W-:Y:S01]  /*8410*/  IMAD.SHL.U32 R225, R227, 0x100, RZ ;  /* 0x00000100e3e17824 */ /* 0x000fe200078e00ff */
[C---:B------:R-:W-:Y:S01]  /*8420*/  SHF.L.U32 R173, R226.reuse, 0x10, RZ ;  /* 0x00000010e2ad7819 */ /* 0x040fe200000006ff */
        /* <DEDUP_REMOVED lines=16> */
[----:B------:R-:W-:Y:S01]  /*8530*/  IMAD.U32 R236, R239, 0x10000, RZ ;  /* 0x00010000efec7824 */ /* 0x000fe200078e00ff */
        /* <DEDUP_REMOVED lines=8> */
[C---:B------:R-:W-:Y:S01]  /*85c0*/  SHF.L.U32 R249, R238.reuse, 0x10, RZ ;  /* 0x00000010eef97819 */ /* 0x040fe200000006ff */
        /* <DEDUP_REMOVED lines=9> */
[----:B------:R-:W-:Y:S01]  /*8660*/  SHF.R.S32.HI R226, RZ, 0x18, R239 ;  /* 0x00000018ffe27819 */ /* 0x000fe200000114ef */
[----:B------:R-:W-:Y:S01]  /*8670*/  IMAD R75, R75, UR37, RZ ;  /* 0x000000254b4b7c24 */ /* 0x000fe2000f8e02ff */
[C---:B------:R-:W-:Y:S01]  /*8680*/  PRMT R250, R233.reuse, 0x8880, RZ ;  /* 0x00008880e9fa7816 */ /* 0x040fe200000000ff */
[----:B------:R-:W-:Y:S01]  /*8690*/  IMAD R76, R76, UR37, RZ ;  /* 0x000000254c4c7c24 */ /* 0x000fe2000f8e02ff */
[----:B------:R-:W-:Y:S01]  /*86a0*/  SHF.L.U32 R245, R233, 0x10, RZ ;  /* 0x00000010e9f57819 */ /* 0x000fe200000006ff */
[----:B------:R-:W-:Y:S01]  /*86b0*/  IMAD R77, R77, UR37, RZ ;  /* 0x000000254d4d7c24 */ /* 0x000fe2000f8e02ff */
[----:B------:R-:W-:Y:S01]  /*86c0*/  SHF.L.U32 R244, R233, 0x8, RZ ;  /* 0x00000008e9f47819 */ /* 0x000fe200000006ff */
[----:B------:R-:W-:Y:S01]  /*86d0*/  IMAD R78, R78, UR37, RZ ;  /* 0x000000254e4e7c24 */ /* 0x000fe2000f8e02ff */
[----:B------:R-:W-:Y:S01]  /*86e0*/  SHF.R.S32.HI R186, RZ, 0x18, R233 ;  /* 0x00000018ffba7819 */ /* 0x000fe200000114e9 */
[----:B------:R-:W-:Y:S01]  /*86f0*/  IMAD R79, R79, UR37, RZ ;  /* 0x000000254f4f7c24 */ /* 0x000fe2000f8e02ff */
[----:B------:R-:W-:Y:S01]  /*8700*/  I2IP.S8.S32.SAT R4, R5, R4, RZ ;  /* 0x0000000405047239 */ /* 0x000fe200000014ff */
[----:B------:R-:W-:Y:S01]  /*8710*/  IMAD R80, R80, UR37, RZ ;  /* 0x0000002550507c24 */ /* 0x000fe2000f8e02ff */
[C---:B------:R-:W-:Y:S01]  /*8720*/  PRMT R239, R234.reuse, 0x8880, RZ ;  /* 0x00008880eaef7816 */ /* 0x040fe200000000ff */
[----:B------:R-:W-:Y:S01]  /*8730*/  IMAD R81, R81, UR37, RZ ;  /* 0x0000002551517c24 */ /* 0x000fe2000f8e02ff */
[----:B------:R-:W-:Y:S01]  /*8740*/  SHF.L.U32 R233, R234, 0x8, RZ ;  /* 0x00000008eae97819 */ /* 0x000fe200000006ff */
[----:B------:R-:W-:Y:S01]  /*8750*/  IMAD R82, R82, UR37, RZ ;  /* 0x0000002552527c24 */ /* 0x000fe2000f8e02ff */
[----:B------:R-:W-:Y:S01]  /*8760*/  SHF.R.S32.HI R190, RZ, 0x18, R234 ;  /* 0x00000018ffbe7819 */ /* 0x000fe200000114ea */
[----:B------:R-:W-:Y:S01]  /*8770*/  IMAD R83, R83, UR37, RZ ;  /* 0x0000002553537c24 */ /* 0x000fe2000f8e02ff */
[----:B------:R-:W-:Y:S01]  /*8780*/  I2IP.S8.S32.SAT R234, R9, R8, RZ ;  /* 0x0000000809ea7239 */ /* 0x000fe200000014ff */
[----:B------:R-:W-:Y:S01]  /*8790*/  IMAD R84, R84, UR37, RZ ;  /* 0x0000002554547c24 */ /* 0x000fe2000f8e02ff */
[----:B------:R-:W-:Y:S01]  /*87a0*/  I2IP.S8.S32.SAT R20, R21, R20, RZ ;  /* 0x0000001415147239 */ /* 0x000fe200000014ff */
[----:B------:R-:W-:Y:S01]  /*87b0*/  IMAD R85, R85, UR37, RZ ;  /* 0x0000002555557c24 */ /* 0x000fe2000f8e02ff */
[----:B------:R-:W-:Y:S01]  /*87c0*/  I2IP.S8.S32.SAT R0, R3, R0, R4 ;  /* 0x0000000003007239 */ /* 0x000fe20000001404 */
[----:B------:R-:W-:Y:S01]  /*87d0*/  IMAD R86, R86, UR37, RZ ;  /* 0x0000002556567c24 */ /* 0x000fe2000f8e02ff */
[----:B------:R-:W-:Y:S01]  /*87e0*/  I2IP.S8.S32.SAT R194, R7, R6, R234 ;  /* 0x0000000607c27239 */ /* 0x000fe200000014ea */
[----:B------:R-:W-:Y:S01]  /*87f0*/  IMAD R87, R87, UR37, RZ ;  /* 0x0000002557577c24 */ /* 0x000fe2000f8e02ff */
[----:B------:R-:W-:Y:S01]  /*8800*/  I2IP.S8.S32.SAT R3, R19, R18, R20 ;  /* 0x0000001213037239 */ /* 0x000fe20000001414 */
[----:B------:R-:W-:Y:S01]  /*8810*/  IMAD R56, R56, UR37, RZ ;  /* 0x0000002538387c24 */ /* 0x000fe2000f8e02ff */
[----:B------:R-:W-:Y:S01]  /*8820*/  I2IP.S8.S32.SAT R150, R151, R150, RZ ;  /* 0x0000009697967239 */ /* 0x000fe200000014ff */
[----:B------:R-:W-:Y:S01]  /*8830*/  IMAD R57, R57, UR37, RZ ;  /* 0x0000002539397c24 */ /* 0x000fe2000f8e02ff */
[----:B------:R-:W-:Y:S01]  /*8840*/  MOV R151, R176 ;  /* 0x000000b000977202 */ /* 0x000fe20000000f00 */
[----:B------:R-:W-:Y:S01]  /*8850*/  IMAD R58, R58, UR37, RZ ;  /* 0x000000253a3a7c24 */ /* 0x000fe2000f8e02ff */
[----:B------:R-:W-:Y:S01]  /*8860*/  I2IP.S8.S32.SAT R235, R157, R156, RZ ;  /* 0x0000009c9deb7239 */ /* 0x000fe200000014ff */
[----:B------:R-:W-:Y:S01]  /*8870*/  IMAD R59, R59, UR37, RZ ;  /* 0x000000253b3b7c24 */ /* 0x000fe2000f8e02ff */
[----:B------:R-:W-:Y:S01]  /*8880*/  I2IP.S8.S32.SAT R160, R161, R160, RZ ;  /* 0x000000a0a1a07239 */ /* 0x000fe200000014ff */
        /* <DEDUP_REMOVED lines=15> */
[----:B------:R-:W-:Y:S01]  /*8980*/  I2IP.S8.S32.SAT R106, R107, R106, RZ ;  /* 0x0000006a6b6a7239 */ /* 0x000fe200000014ff */
[----:B------:R-:W-:Y:S01]  /*8990*/  IMAD R68, R68, UR37, RZ ;  /* 0x0000002544447c24 */ /* 0x000fe2000f8e02ff */
[----:B------:R-:W-:Y:S01]  /*89a0*/  SHF.R.S32.HI R121, RZ, 0x18, R187 ;  /* 0x00000018ff797819 */ /* 0x000fe200000114bb */
[----:B------:R-:W-:Y:S01]  /*89b0*/  IMAD R69, R69, UR37, RZ ;  /* 0x0000002545457c24 */ /* 0x000fe2000f8e02ff */
[----:B------:R-:W-:Y:S01]  /*89c0*/  I2IP.S8.S32.SAT R145, R125, R124, R126 ;  /* 0x0000007c7d917239 */ /* 0x000fe2000000147e */
[----:B------:R-:W-:Y:S01]  /*89d0*/  IMAD R70, R70, UR37, RZ ;  /* 0x0000002546467c24 */ /* 0x000fe2000f8e02ff */
[----:B------:R-:W-:Y:S01]  /*89e0*/  I2IP.S8.S32.SAT R110, R111, R110, RZ ;  /* 0x0000006e6f6e7239 */ /* 0x000fe200000014ff */
[----:B------:R-:W-:Y:S01]  /*89f0*/  IMAD R118, R121, UR45, R118 ;  /* 0x0000002d79767c24 */ /* 0x000fe2000f8e0276 */
[----:B------:R-:W-:Y:S01]  /*8a00*/  MOV R107, R205 ;  /* 0x000000cd006b7202 */ /* 0x000fe20000000f00 */
[----:B------:R-:W-:Y:S01]  /*8a10*/  IMAD R119, R218, UR45, R119 ;  /* 0x0000002dda777c24 */ /* 0x000fe2000f8e0277 */
[----:B------:R-:W-:Y:S01]  /*8a20*/  I2IP.S8.S32.SAT R121, R109, R108, R110 ;  /* 0x0000006c6d797239 */ /* 0x000fe2000000146e */
        /* <DEDUP_REMOVED lines=11> */
[----:B------:R-:W-:Y:S01]  /*8ae0*/  I2IP.S8.S32.SAT R161, R143, R142, RZ ;  /* 0x0000008e8fa17239 */ /* 0x000fe200000014ff */
[----:B------:R-:W-:Y:S01]  /*8af0*/  IMAD R45, R45, UR37, RZ ;  /* 0x000000252d2d7c24 */ /* 0x000fe2000f8e02ff */
[----:B------:R-:W-:Y:S01]  /*8b00*/  PRMT R160, R228, 0x8880, RZ ;  /* 0x00008880e4a07816 */ /* 0x000fe200000000ff */
        /* <DEDUP_REMOVED lines=37> */
[----:B------:R-:W-:Y:S01]  /*8d60*/  MOV R150, R174 ;  /* 0x000000ae00967202 */ /* 0x000fe20000000f00 */
        /* <DEDUP_REMOVED lines=9> */
[----:B------:R-:W2:Y:S01]  /*8e00*/  S2R R176, SR_TID.X ;  /* 0x0000000000b07919 */ /* 0x000ea20000002100 */
[----:B------:R-:W-:Y:S01]  /*8e10*/  IMAD.MOV.U32 R153, RZ, RZ, R22 ;  /* 0x000000ffff997224 */ /* 0x000fe200078e0016 */
[----:B------:R-:W-:Y:S01]  /*8e20*/  SHF.L.U32 R22, R228, 0x8, RZ ;  /* 0x00000008e4167819 */ /* 0x000fe200000006ff */
[----:B------:R-:W-:Y:S01]  /*8e30*/  UMOV UR76, 0x400 ;  /* 0x00000400004c7882 */ /* 0x000fe20000000000 */
[----:B------:R-:W-:Y:S01]  /*8e40*/  SHF.L.U32 R228, R230, 0x8, RZ ;  /* 0x00000008e6e47819 */ /* 0x000fe200000006ff */
[----:B------:R-:W-:Y:S01]  /*8e50*/  IMAD R38, R38, UR37, RZ ;  /* 0x0000002526267c24 */ /* 0x000fe2000f8e02ff */
[----:B------:R-:W3:Y:S01]  /*8e60*/  LDTM.x16 R4, tmem[UR4+0xa0] ;  /* 0x0000a004000479ee */ /* 0x000ee20008240000 */
[----:B------:R-:W-:Y:S01]  /*8e70*/  NOP ;  /* 0x0000000000007918 */ /* 0x000fe20000000000 */
[----:B------:R-:W-:Y:S01]  /*8e80*/  IMAD.U32 R229, R230, 0x10000, RZ ;  /* 0x00010000e6e57824 */ /* 0x000fe200078e00ff */
[----:B------:R-:W-:Y:S01]  /*8e90*/  MOV R230, R194 ;  /* 0x000000c200e67202 */ /* 0x000fe20000000f00 */
[----:B------:R-:W-:Y:S01]  /*8ea0*/  IMAD R39, R39, UR37, RZ ;  /* 0x0000002527277c24 */ /* 0x000fe2000f8e02ff */
[----:B------:R-:W-:Y:S01]  /*8eb0*/  SHF.R.S32.HI R194, RZ, 0x18, R231 ;  /* 0x00000018ffc27819 */ /* 0x000fe200000114e7 */
[----:B------:R-:W-:Y:S01]  /*8ec0*/  IMAD.MOV.U32 R231, RZ, RZ, R0 ;  /* 0x000000ffffe77224 */ /* 0x000fe200078e0000 */
[----:B------:R-:W-:Y:S01]  /*8ed0*/  MOV R149, R230 ;  /* 0x000000e600957202 */ /* 0x000fe20000000f00 */
[----:B------:R-:W-:Y:S03]  /*8ee0*/  BSSY.RECONVERGENT B0, `(.L_x_93) ;  /* 0x0000141000007945 */ /* 0x000fe60003800200 */
[----:B------:R-:W-:Y:S01]  /*8ef0*/  MOV R148, R231 ;  /* 0x000000e700947202 */ /* 0x000fe20000000f00 */
[----:B---3--:R-:W-:Y:S01]  /*8f00*/  IMAD R0, R4, UR37, RZ ;  /* 0x0000002504007c24 */ /* 0x008fe2000f8e02ff */
[----:B-1----:R-:W-:Y:S01]  /*8f10*/  ULEA UR76, UR5, UR76, 0x18 ;  /* 0x0000004c054c7291 */ /* 0x002fe2000f8ec0ff */
[----:B--2---:R-:W-:Y:S02]  /*8f20*/  IMAD.SHL.U32 R120, R176, 0x10, RZ ;  /* 0x00000010b0787824 */ /* 0x004fe400078e00ff */
[----:B------:R-:W-:Y:S01]  /*8f30*/  IMAD R3, R5, UR37, RZ ;  /* 0x0000002505037c24 */ /* 0x000fe2000f8e02ff */
[----:B------:R-:W-:Y:S01]  /*8f40*/  ULEA UR6, UR44, UR76, 0x3 ;  /* 0x0000004c2c067291 */ /* 0x000fe2000f8e18ff */
[----:B------:R-:W-:Y:S01]  /*8f50*/  IMAD R4, R8, UR37, RZ ;  /* 0x0000002508047c24 */ /* 0x000fe2000f8e02ff */
[----:B------:R-:W-:Y:S01]  /*8f60*/  LOP3.LUT R124, R120, 0x7f0, RZ, 0xc0, !PT ;  /* 0x000007f0787c7812 */ /* 0x000fe200078ec0ff */
[----:B------:R-:W-:Y:S01]  /*8f70*/  IMAD R5, R9, UR37, RZ ;  /* 0x0000002509057c24 */ /* 0x000fe2000f8e02ff */
[----:B------:R-:W-:Y:S01]  /*8f80*/  I2IP.S8.S32.SAT R120, R105, R104, R106 ;  /* 0x0000006869787239 */ /* 0x000fe2000000146a */
[----:B------:R-:W-:Y:S01]  /*8f90*/  UIADD3 UR6, UPT, UPT, UR6, 0x70, URZ ;  /* 0x0000007006067890 */ /* 0x000fe2000fffe0ff */
[----:B------:R-:W-:Y:S01]  /*8fa0*/  MOV R105, R217 ;  /* 0x000000d900697202 */ /* 0x000fe20000000f00 */
[----:B------:R-:W-:Y:S01]  /*8fb0*/  IMAD R8, R12, UR37, RZ ;  /* 0x000000250c087c24 */ /* 0x000fe2000f8e02ff */
[----:B------:R-:W-:Y:S01]  /*8fc0*/  SHF.R.S32.HI R104, RZ, 0x18, R215 ;  /* 0x00000018ff687819 */ /* 0x000fe200000114d7 */
[----:B------:R-:W-:Y:S01]  /*8fd0*/  UPRMT UR6, UR5, 0x654, UR6 ;  /* 0x0000065405067896 */ /* 0x000fe20008000006 */
[----:B------:R-:W-:Y:S02]  /*8fe0*/  IMAD R9, R13, UR37, RZ ;  /* 0x000000250d097c24 */ /* 0x000fe4000f8e02ff */
[----:B------:R-:W-:Y:S01]  /*8ff0*/  IMAD R88, R105, UR45, R88 ;  /* 0x0000002d69587c24 */ /* 0x000fe2000f8e0258 */
[----:B------:R-:W-:Y:S01]  /*9000*/  SHF.R.S32.HI R105, RZ, 0x18, R211 ;  /* 0x00000018ff697819 */ /* 0x000fe200000114d3 */
[----:B------:R-:W-:Y:S01]  /*9010*/  IMAD R89, R104, UR45, R89 ;  /* 0x0000002d68597c24 */ /* 0x000fe2000f8e0259 */
[----:B------:R-:W-:Y:S01]  /*9020*/  SHF.R.S32.HI R104, RZ, 0x18, R203 ;  /* 0x00000018ff687819 */ /* 0x000fe200000114cb */
[----:B------:R-:W-:Y:S02]  /*9030*/  IMAD R12, R16, UR37, RZ ;  /* 0x00000025100c7c24 */ /* 0x000fe4000f8e02ff */
[----:B------:R-:W-:Y:S01]  /*9040*/  IMAD R90, R105, UR45, R90 ;  /* 0x0000002d695a7c24 */ /* 0x000fe2000f8e025a */
[----:B------:R-:W-:Y:S01]  /*9050*/  MOV R105, R199 ;  /* 0x000000c700697202 */ /* 0x000fe20000000f00 */
[----:B------:R-:W-:Y:S01]  /*9060*/  IMAD R91, R196, UR45, R91 ;  /* 0x0000002dc45b7c24 */ /* 0x000fe2000f8e025b */
[----:B------:R-:W-:Y:S01]  /*9070*/  SYNCS.ARRIVE.TRANS64.RED.A1T0 RZ, [UR6], RZ ;  /* 0x000000ffffff79a7 */ /* 0x000fe20008100406 */
[----:B------:R-:W-:Y:S01]  /*9080*/  IMAD R92, R107, UR45, R92 ;  /* 0x0000002d6b5c7c24 */ /* 0x000fe2000f8e025c */
[----:B------:R1:W-:Y:S01]  /*9090*/  STS.128 [R124+UR76+0x5900], R148 ;  /* 0x005900947c007988 */ /* 0x0003e20008000c4c */
[----:B------:R-:W-:Y:S01]  /*90a0*/  IMAD R93, R104, UR45, R93 ;  /* 0x0000002d685d7c24 */ /* 0x000fe2000f8e025d */
[----:B------:R-:W-:Y:S01]  /*90b0*/  SHF.R.S32.HI R104, RZ, 0x18, R197 ;  /* 0x00000018ff687819 */ /* 0x000fe200000114c5 */
[----:B------:R-:W-:Y:S01]  /*90c0*/  IMAD R94, R109, UR45, R94 ;  /* 0x0000002d6d5e7c24 */ /* 0x000fe2000f8e025e */
[----:B------:R-:W-:Y:S01]  /*90d0*/  I2IP.S8.S32.SAT R106, R91, R90, RZ ;  /* 0x0000005a5b6a7239 */ /* 0x000fe200000014ff */
[----:B------:R-:W-:Y:S01]  /*90e0*/  IMAD R95, R198, UR45, R95 ;  /* 0x0000002dc65f7c24 */ /* 0x000fe2000f8e025f */
[----:B------:R-:W-:Y:S01]  /*90f0*/  SHF.R.S32.HI R91, RZ, 0x18, R195 ;  /* 0x00000018ff5b7819 */ /* 0x000fe200000114c3 */
[----:B------:R-:W-:Y:S01]  /*9100*/  IMAD R96, R105, UR45, R96 ;  /* 0x0000002d69607c24 */ /* 0x000fe2000f8e0260 */
[----:B------:R-:W-:Y:S01]  /*9110*/  SHF.R.S32.HI R90, RZ, 0x18, R191 ;  /* 0x00000018ff5a7819 */ /* 0x000fe200000114bf */
[----:B------:R1:W-:Y:S01]  /*9120*/  STS.128 [R124+UR76+0x6100], R152 ;  /* 0x006100987c007988 */ /* 0x0003e20008000c4c */
[----:B------:R-:W-:Y:S01]  /*9130*/  I2IP.S8.S32.SAT R94, R95, R94, RZ ;  /* 0x0000005e5f5e7239 */ /* 0x000fe200000014ff */
[----:B------:R-:W-:Y:S01]  /*9140*/  IMAD R97, R104, UR45, R97 ;  /* 0x0000002d68617c24 */ /* 0x000fe2000f8e0261 */
[----:B------:R-:W-:Y:S01]  /*9150*/  MOV R95, R193 ;  /* 0x000000c1005f7202 */ /* 0x000fe20000000f00 */
[----:B------:R-:W-:Y:S01]  /*9160*/  IMAD R98, R91, UR45, R98 ;  /* 0x0000002d5b627c24 */ /* 0x000fe2000f8e0262 */
[----:B------:R-:W-:Y:S01]  /*9170*/  SHF.R.S32.HI R105, RZ, 0x18, R189 ;  /* 0x00000018ff697819 */ /* 0x000fe200000114bd */
[----:B------:R-:W-:Y:S01]  /*9180*/  IMAD R99, R200, UR45, R99 ;  /* 0x0000002dc8637c24 */ /* 0x000fe2000f8e0263 */
[----:B------:R-:W-:Y:S01]  /*9190*/  I2IP.S8.S32.SAT R104, R89, R88, R106 ;  /* 0x0000005859687239 */ /* 0x000fe2000000146a */
[----:B------:R-:W-:Y:S01]  /*91a0*/  IMAD R100, R95, UR45, R100 ;  /* 0x0000002d5f647c24 */ /* 0x000fe2000f8e0264 */
[----:B------:R-:W-:Y:S01]  /*91b0*/  SHF.R.S32.HI R88, RZ, 0x18, R164 ;  /* 0x00000018ff587819 */ /* 0x000fe200000114a4 */
[----:B------:R-:W-:Y:S01]  /*91c0*/  IMAD R101, R90, UR45, R101 ;  /* 0x0000002d5a657c24 */ /* 0x000fe2000f8e0265 */
[----:B------:R-:W-:Y:S01]  /*91d0*/  SHF.R.S32.HI R91, RZ, 0x18, R163 ;  /* 0x00000018ff5b7819 */ /* 0x000fe200000114a3 */
[----:B------:R-:W-:Y:S01]  /*91e0*/  IMAD R102, R105, UR45, R102 ;  /* 0x0000002d69667c24 */ /* 0x000fe2000f8e0266 */
[----:B------:R-:W-:Y:S01]  /*91f0*/  I2IP.S8.S32.SAT R98, R99, R98, RZ ;  /* 0x0000006263627239 */ /* 0x000fe200000014ff */
[----:B------:R-:W-:Y:S01]  /*9200*/  IMAD.MOV.U32 R89, RZ, RZ, R169 ;  /* 0x000000ffff597224 */ /* 0x000fe200078e00a9 */
[----:B------:R-:W-:Y:S01]  /*9210*/  I2IP.S8.S32.SAT R105, R93, R92, R94 ;  /* 0x0000005c5d697239 */ /* 0x000fe2000000145e */
[----:B------:R-:W-:Y:S01]  /*9220*/  IMAD R103, R220, UR45, R103 ;  /* 0x0000002ddc677c24 */ /* 0x000fe2000f8e0267 */
[----:B------:R-:W-:Y:S01]  /*9230*/  I2IP.S8.S32.SAT R106, R97, R96, R98 ;  /* 0x00000060616a7239 */ /* 0x000fe20000001462 */
[----:B------:R-:W-:Y:S01]  /*9240*/  IMAD R72, R89, UR45, R72 ;  /* 0x0000002d59487c24 */ /* 0x000fe2000f8e0248 */
[----:B------:R-:W-:Y:S01]  /*9250*/  MOV R89, R247 ;  /* 0x000000f700597202 */ /* 0x000fe20000000f00 */
[----:B------:R-:W-:Y:S01]  /*9260*/  IMAD R73, R88, UR45, R73 ;  /* 0x0000002d58497c24 */ /* 0x000fe2000f8e0249 */
[----:B------:R-:W-:Y:S01]  /*9270*/  SHF.R.S32.HI R88, RZ, 0x18, R246 ;  /* 0x00000018ff587819 */ /* 0x000fe200000114f6 */
[----:B------:R-:W-:Y:S01]  /*9280*/  IMAD R74, R91, UR45, R74 ;  /* 0x0000002d5b4a7c24 */ /* 0x000fe2000f8e024a */
[----:B------:R-:W-:Y:S01]  /*9290*/  SHF.R.S32.HI R91, RZ, 0x18, R240 ;  /* 0x00000018ff5b7819 */ /* 0x000fe200000114f0 */
[----:B------:R-:W-:Y:S01]  /*92a0*/  IMAD R75, R202, UR45, R75 ;  /* 0x0000002dca4b7c24 */ /* 0x000fe2000f8e024b */
[----:B------:R-:W-:Y:S01]  /*92b0*/  I2IP.S8.S32.SAT R102, R103, R102, RZ ;  /* 0x0000006667667239 */ /* 0x000fe200000014ff */
        /* <DEDUP_REMOVED lines=27> */
[----:B------:R-:W-:Y:S01]  /*9470*/  I2IP.S8.S32.SAT R107, R101, R100, R102 ;  /* 0x00000064656b7239 */ /* 0x000fe20000001466 */
[----:B------:R-:W-:Y:S01]  /*9480*/  IMAD R57, R72, UR45, R57 ;  /* 0x0000002d48397c24 */ /* 0x000fe2000f8e0239 */
[----:B------:R-:W-:Y:S01]  /*9490*/  SHF.R.S32.HI R72, RZ, 0x18, R180 ;  /* 0x00000018ff487819 */ /* 0x000fe200000114b4 */
[----:B------:R-:W-:Y:S01]  /*94a0*/  IMAD R58, R75, UR45, R58 ;  /* 0x0000002d4b3a7c24 */ /* 0x000fe2000f8e023a */
[----:B------:R-:W-:Y:S01]  /*94b0*/  SHF.R.S32.HI R75, RZ, 0x18, R179 ;  /* 0x00000018ff4b7819 */ /* 0x000fe200000114b3 */
[----:B------:R-:W-:Y:S01]  /*94c0*/  IMAD.MOV.U32 R73, RZ, RZ, R181 ;  /* 0x000000ffff497224 */ /* 0x000fe200078e00b5 */
[----:B------:R-:W-:Y:S01]  /*94d0*/  I2IP.S8.S32.SAT R86, R87, R86, RZ ;  /* 0x0000005657567239 */ /* 0x000fe200000014ff */
[----:B------:R-:W-:Y:S01]  /*94e0*/  IMAD R59, R188, UR45, R59 ;  /* 0x0000002dbc3b7c24 */ /* 0x000fe2000f8e023b */
[----:B------:R-:W-:Y:S01]  /*94f0*/  I2IP.S8.S32.SAT R89, R77, R76, R78 ;  /* 0x0000004c4d597239 */ /* 0x000fe2000000144e */
        /* <DEDUP_REMOVED lines=36> */
[----:B------:R-:W-:Y:S01]  /*9740*/  IMAD R45, R56, UR45, R45 ;  /* 0x0000002d382d7c24 */ /* 0x000fe2000f8e022d */
[----:B------:R-:W-:Y:S01]  /*9750*/  I2IP.S8.S32.SAT R58, R43, R42, RZ ;  /* 0x0000002a2b3a7239 */ /* 0x000fe200000014ff */
[----:B------:R-:W-:Y:S01]  /*9760*/  IMAD R46, R59, UR45, R46 ;  /* 0x0000002d3b2e7c24 */ /* 0x000fe2000f8e022e */
[----:B------:R-:W-:Y:S01]  /*9770*/  SHF.R.S32.HI R42, RZ, 0x18, R249 ;  /* 0x00000018ff2a7819 */ /* 0x000fe200000114f9 */
[----:B------:R-:W-:Y:S01]  /*9780*/  IMAD.MOV.U32 R43, RZ, RZ, R252 ;  /* 0x000000ffff2b7224 */ /* 0x000fe200078e00fc */
        /* <DEDUP_REMOVED lines=47> */
[----:B------:R1:W-:Y:S01]  /*9a80*/  STS.128 [R124+UR76+0x8100], R104 ;  /* 0x008100687c007988 */ /* 0x0003e20008000c4c */
[----:B------:R-:W-:Y:S01]  /*9a90*/  SHF.R.S32.HI R29, RZ, 0x18, R137 ;  /* 0x00000018ff1d7819 */ /* 0x000fe20000011489 */
[----:B------:R-:W-:Y:S01]  /*9aa0*/  IMAD R36, R25, UR45, R36 ;  /* 0x0000002d19247c24 */ /* 0x000fe2000f8e0224 */
[----:B------:R-:W-:Y:S01]  /*9ab0*/  MOV R25, R160 ;  /* 0x000000a000197202 */ /* 0x000fe20000000f00 */
[----:B------:R-:W-:Y:S01]  /*9ac0*/  IMAD R37, R24, UR45, R37 ;  /* 0x0000002d18257c24 */ /* 0x000fe2000f8e0225 */
[----:B------:R-:W-:Y:S01]  /*9ad0*/  SHF.R.S32.HI R24, RZ, 0x18, R23 ;  /* 0x00000018ff187819 */ /* 0x000fe20000011417 */
[----:B------:R-:W-:Y:S01]  /*9ae0*/  IMAD R38, R27, UR45, R38 ;  /* 0x0000002d1b267c24 */ /* 0x000fe2000f8e0226 */
[----:B------:R-:W-:Y:S01]  /*9af0*/  SHF.R.S32.HI R27, RZ, 0x18, R22 ;  /* 0x00000018ff1b7819 */ /* 0x000fe20000011416 */
[----:B------:R1:W-:Y:S01]  /*9b00*/  STS.128 [R124+UR76+0x8900], R88 ;  /* 0x008900587c007988 */ /* 0x0003e20008000c4c */
[----:B------:R-:W-:Y:S01]  /*9b10*/  I2IP.S8.S32.SAT R34, R35, R34, RZ ;  /* 0x0000002223227239 */ /* 0x000fe200000014ff */
[----:B------:R-:W-:Y:S01]  /*9b20*/  IMAD R39, R192, UR45, R39 ;  /* 0x0000002dc0277c24 */ /* 0x000fe2000f8e0227 */
[----:B------:R-:W-:Y:S01]  /*9b30*/  I2IP.S8.S32.SAT R73, R61, R60, R62 ;  /* 0x0000003c3d497239 */ /* 0x000fe2000000143e */
[----:B------:R-:W-:Y:S01]  /*9b40*/  IMAD R6, R6, UR37, RZ ;  /* 0x0000002506067c24 */ /* 0x000fe2000f8e02ff */
[----:B------:R-:W-:Y:S01]  /*9b50*/  I2IP.S8.S32.SAT R74, R65, R64, R66 ;  /* 0x00000040414a7239 */ /* 0x000fe20000001442 */
[----:B------:R-:W-:Y:S01]  /*9b60*/  IMAD R0, R25, UR45, R0 ;  /* 0x0000002d19007c24 */ /* 0x000fe2000f8e0200 */
[----:B------:R-:W-:Y:S01]  /*9b70*/  MOV R25, R21 ;  /* 0x0000001500197202 */ /* 0x000fe20000000f00 */
[----:B------:R-:W-:Y:S01]  /*9b80*/  IMAD R7, R7, UR37, RZ ;  /* 0x0000002507077c24 */ /* 0x000fe2000f8e02ff */
[----:B------:R-:W-:Y:S01]  /*9b90*/  I2IP.S8.S32.SAT R38, R39, R38, RZ ;  /* 0x0000002627267239 */ /* 0x000fe200000014ff */
[----:B------:R-:W-:Y:S01]  /*9ba0*/  IMAD R3, R24, UR45, R3 ;  /* 0x0000002d18037c24 */ /* 0x000fe2000f8e0203 */
[----:B------:R-:W-:Y:S01]  /*9bb0*/  SHF.R.S32.HI R24, RZ, 0x18, R20 ;  /* 0x00000018ff187819 */ /* 0x000fe20000011414 */
[----:B------:R-:W-:Y:S01]  /*9bc0*/  IMAD R6, R27, UR45, R6 ;  /* 0x0000002d1b067c24 */ /* 0x000fe2000f8e0206 */
[----:B------:R-:W-:Y:S01]  /*9bd0*/  SHF.R.S32.HI R27, RZ, 0x18, R235 ;  /* 0x00000018ff1b7819 */ /* 0x000fe200000114eb */
[----:B------:R-:W-:Y:S01]  /*9be0*/  IMAD R7, R136, UR45, R7 ;  /* 0x0000002d88077c24 */ /* 0x000fe2000f8e0207 */
[----:B------:R-:W-:Y:S01]  /*9bf0*/  I2IP.S8.S32.SAT R75, R69, R68, R70 ;  /* 0x00000044454b7239 */ /* 0x000fe20000001446 */
[----:B------:R-:W-:Y:S01]  /*9c00*/  IMAD R4, R25, UR45, R4 ;  /* 0x0000002d19047c24 */ /* 0x000fe2000f8e0204 */
[----:B------:R-:W-:Y:S01]  /*9c10*/  MOV R25, R234 ;  /* 0x000000ea00197202 */ /* 0x000fe20000000f00 */
[----:B------:R-:W-:Y:S01]  /*9c20*/  IMAD R10, R10, UR37, RZ ;  /* 0x000000250a0a7c24 */ /* 0x000fe2000f8e02ff */
[----:B------:R-:W-:Y:S01]  /*9c30*/  I2IP.S8.S32.SAT R57, R45, R44, R46 ;  /* 0x0000002c2d397239 */ /* 0x000fe2000000142e */
[----:B------:R1:W-:Y:S01]  /*9c40*/  STS.128 [R124+UR76+0x9100], R72 ;  /* 0x009100487c007988 */ /* 0x0003e20008000c4c */
[----:B------:R-:W-:Y:S01]  /*9c50*/  IMAD R5, R24, UR45, R5 ;  /* 0x0000002d18057c24 */ /* 0x000fe2000f8e0205 */
[----:B------:R-:W-:Y:S01]  /*9c60*/  SHF.R.S32.HI R24, RZ, 0x18, R229 ;  /* 0x00000018ff187819 */ /* 0x000fe200000114e5 */
[----:B------:R-:W-:Y:S01]  /*9c70*/  IMAD R11, R11, UR37, RZ ;  /* 0x000000250b0b7c24 */ /* 0x000fe2000f8e02ff */
[----:B------:R-:W-:Y:S01]  /*9c80*/  I2IP.S8.S32.SAT R58, R49, R48, R50 ;  /* 0x00000030313a7239 */ /* 0x000fe20000001432 */
[----:B------:R-:W-:Y:S01]  /*9c90*/  IMAD R10, R27, UR45, R10 ;  /* 0x0000002d1b0a7c24 */ /* 0x000fe2000f8e020a */
[----:B------:R-:W-:Y:S01]  /*9ca0*/  MOV R27, R143 ;  /* 0x0000008f001b7202 */ /* 0x000fe20000000f00 */
[----:B------:R-:W-:Y:S01]  /*9cb0*/  IMAD R11, R138, UR45, R11 ;  /* 0x0000002d8a0b7c24 */ /* 0x000fe2000f8e020b */
[----:B------:R-:W-:Y:S01]  /*9cc0*/  I2IP.S8.S32.SAT R59, R53, R52, R54 ;  /* 0x00000034353b7239 */ /* 0x000fe20000001436 */
[----:B------:R-:W-:Y:S01]  /*9cd0*/  IMAD R8, R25, UR45, R8 ;  /* 0x0000002d19087c24 */ /* 0x000fe2000f8e0208 */
[----:B------:R-:W-:Y:S01]  /*9ce0*/  SHF.R.S32.HI R25, RZ, 0x18, R228 ;  /* 0x00000018ff197819 */ /* 0x000fe200000114e4 */
        /* <DEDUP_REMOVED lines=8> */
[----:B------:R-:W-:Y:S01]  /*9d70*/  I2IP.S8.S32.SAT R25, R11, R10, RZ ;  /* 0x0000000a0b197239 */ /* 0x000fe200000014ff */
[----:B------:R-:W-:Y:S02]  /*9d80*/  IMAD R13, R17, UR37, RZ ;  /* 0x00000025110d7c24 */ /* 0x000fe4000f8e02ff */
[----:B------:R1:W-:Y:S01]  /*9d90*/  STS.128 [R124+UR76+0xa100], R40 ;  /* 0x00a100287c007988 */ /* 0x0003e20008000c4c */
[----:B------:R-:W-:Y:S01]  /*9da0*/  IMAD R15, R142, UR45, R15 ;  /* 0x0000002d8e0f7c24 */ /* 0x000fe2000f8e020f */
[----:B------:R-:W-:Y:S01]  /*9db0*/  I2IP.S8.S32.SAT R25, R5, R4, R25 ;  /* 0x0000000405197239 */ /* 0x000fe20000001419 */
[----:B------:R-:W-:Y:S02]  /*9dc0*/  IMAD R12, R27, UR45, R12 ;  /* 0x0000002d1b0c7c24 */ /* 0x000fe4000f8e020c */
[----:B------:R-:W-:Y:S01]  /*9dd0*/  IMAD R18, R18, UR37, RZ ;  /* 0x0000002512127c24 */ /* 0x000fe2000f8e02ff */
[----:B------:R-:W-:Y:S01]  /*9de0*/  I2IP.S8.S32.SAT R28, R15, R14, RZ ;  /* 0x0000000e0f1c7239 */ /* 0x000fe200000014ff */
[----:B------:R-:W-:Y:S01]  /*9df0*/  IMAD R13, R24, UR45, R13 ;  /* 0x0000002d180d7c24 */ /* 0x000fe2000f8e020d */
[----:B------:R-:W-:Y:S01]  /*9e00*/  I2IP.S8.S32.SAT R24, R7, R6, RZ ;  /* 0x0000000607187239 */ /* 0x000fe200000014ff */
[----:B------:R-:W-:Y:S01]  /*9e10*/  IMAD R19, R19, UR37, RZ ;  /* 0x0000002513137c24 */ /* 0x000fe2000f8e02ff */
[----:B------:R-:W-:Y:S01]  /*9e20*/  I2IP.S8.S32.SAT R26, R9, R8, R28 ;  /* 0x00000008091a7239 */ /* 0x000fe2000000141c */
[----:B------:R-:W-:Y:S01]  /*9e30*/  IMAD R18, R29, UR45, R18 ;  /* 0x0000002d1d127c24 */ /* 0x000fe2000f8e0212 */
[----:B------:R-:W-:Y:S01]  /*9e40*/  I2IP.S8.S32.SAT R24, R3, R0, R24 ;  /* 0x0000000003187239 */ /* 0x000fe20000001418 */
[----:B------:R-:W-:Y:S05]  /*9e50*/  IMAD R19, R194, UR45, R19 ;  /* 0x0000002dc2137c24 */ /* 0x000fea000f8e0213 */
[----:B------:R-:W-:Y:S04]  /*9e60*/  I2IP.S8.S32.SAT R29, R19, R18, RZ ;  /* 0x00000012131d7239 */ /* 0x000fe800000014ff */
[----:B------:R-:W-:Y:S05]  /*9e70*/  I2IP.S8.S32.SAT R27, R13, R12, R29 ;  /* 0x0000000c0d1b7239 */ /* 0x000fea000000141d */
[----:B------:R1:W-:Y:S01]  /*9e80*/  STS.128 [R124+UR76+0xa900], R24 ;  /* 0x00a900187c007988 */ /* 0x0003e20008000c4c */
[----:B------:R-:W-:Y:S01]  /*9e90*/  @!PT LDS RZ, [RZ] ;  /* 0x00000000fffff984 */ /* 0x000fe20000000800 */
[----:B------:R-:W-:Y:S01]  /*9ea0*/  @!PT LDS RZ, [RZ] ;  /* 0x00000000fffff984 */ /* 0x000fe20000000800 */
[----:B------:R-:W-:Y:S01]  /*9eb0*/  @!PT LDS RZ, [RZ] ;  /* 0x00000000fffff984 */ /* 0x000fe20000000800 */
[----:B------:R-:W-:Y:S01]  /*9ec0*/  @!PT LDS RZ, [RZ] ;  /* 0x00000000fffff984 */ /* 0x000fe20000000800 */
[----:B------:R2:W-:Y:S07]  /*9ed0*/  MEMBAR.ALL.CTA ;  /* 0x0000000000007992 */ /* 0x0005ee0000008000 */
[----:B--2---:R-:W2:Y:S02]  /*9ee0*/  FENCE.VIEW.ASYNC.S ;  /* 0x00000000000073c6 */ /* 0x004ea40000000000 */
[----:B--2---:R-:W-:Y:S06]  /*9ef0*/  BAR.SYNC.DEFER_BLOCKING 0x1, 0x80 ;  /* 0x0042000000007b1d */ /* 0x004fec0000010000 */
[----:B------:R-:W-:Y:S05]  /*9f00*/  @P0 BRA `(.L_x_94) ;  /* 0x0000000000f80947 */ /* 0x000fea0003800000 */
[----:B------:R-:W2:Y:S01]  /*9f10*/  LDCU.64 UR70, c[0x0][0x348] ;  /* 0x00006900ff4677ac */ /* 0x000ea20008000a00 */
[----:B------:R-:W-:Y:S02]  /*9f20*/  UIMAD UR21, UR62, 0xb0, URZ ;  /* 0x000000b03e1578a4 */ /* 0x000fe4000f8e02ff */
[----:B------:R-:W-:Y:S02]  /*9f30*/  USHF.L.U32 UR22, UR63, 0x7, URZ ;  /* 0x000000073f167899 */ /* 0x000fe400080006ff */
[----:B------:R-:W-:Y:S01]  /*9f40*/  UIADD3 UR20, UPT, UPT, UR76, 0x5900, URZ ;  /* 0x000059004c147890 */ /* 0x000fe2000fffe0ff */
[----:B------:R-:W-:Y:S01]  /*9f50*/  UMOV UR23, UR36 ;  /* 0x0000002400177c82 */ /* 0x000fe20008000000 */
[----:B------:R-:W-:Y:S02]  /*9f60*/  UIADD3 UR16, UPT, UPT, UR76, 0x6100, URZ ;  /* 0x000061004c107890 */ /* 0x000fe4000fffe0ff */
[----:B------:R-:W-:Y:S01]  /*9f70*/  UIADD3 UR17, UPT, UPT, UR21, 0x10, URZ ;  /* 0x0000001015117890 */ /* 0x000fe2000fffe0ff */
[----:B------:R-:W-:Y:S01]  /*9f80*/  UMOV UR19, UR36 ;  /* 0x0000002400137c82 */ /* 0x000fe20008000000 */
[----:B------:R-:W-:Y:S01]  /*9f90*/  UMOV UR18, UR22 ;  /* 0x0000001600127c82 */ /* 0x000fe20008000000 */
[----:B------:R-:W-:Y:S02]  /*9fa0*/  UIADD3 UR12, UPT, UPT, UR76, 0x6900, URZ ;  /* 0x000069004c0c7890 */ /* 0x000fe4000fffe0ff */
[----:B--2---:R-:W-:Y:S02]  /*9fb0*/  UIADD3 UR74, UP0, UPT, UR70, 0x680, URZ ;  /* 0x00000680464a7890 */ /* 0x004fe4000ff1e0ff */
[----:B------:R-:W-:Y:S02]  /*9fc0*/  UIADD3 UR13, UPT, UPT, UR21, 0x20, URZ ;  /* 0x00000020150d7890 */ /* 0x000fe4000fffe0ff */
[----:B------:R-:W-:Y:S01]  /*9fd0*/  UIADD3.X UR75, UPT, UPT, URZ, UR71, URZ, UP0, !UPT ;  /* 0x00000047ff4b7290 */ /* 0x000fe200087fe4ff */
[----:B------:R-:W-:Y:S01]  /*9fe0*/  UMOV UR15, UR36 ;  /* 0x00000024000f7c82 */ /* 0x000fe20008000000 */
[----:B------:R-:W-:Y:S01]  /*9ff0*/  UMOV UR14, UR22 ;  /* 0x00000016000e7c82 */ /* 0x000fe20008000000 */
[----:B------:R-:W-:Y:S02]  /*a000*/  UIADD3 UR8, UPT, UPT, UR76, 0x7100, URZ ;  /* 0x000071004c087890 */ /* 0x000fe4000fffe0ff */
[----:B------:R-:W-:Y:S01]  /*a010*/  UIADD3 UR9, UPT, UPT, UR21, 0x30, URZ ;  /* 0x0000003015097890 */ /* 0x000fe2000fffe0ff */
[----:B------:R-:W-:Y:S03]  /*a020*/  UMOV UR11, UR36 ;  /* 0x00000024000b7c82 */ /* 0x000fe60008000000 */
[----:B------:R-:W-:Y:S01]  /*a030*/  UTMASTG.3D [UR20], [UR74] ;  /* 0x000000144a0073b5 */ /* 0x000fe20008010000 */
[----:B------:R-:W-:Y:S01]  /*a040*/  UMOV UR10, UR22 ;  /* 0x00000016000a7c82 */ /* 0x000fe20008000000 */
[----:B------:R-:W-:Y:S02]  /*a050*/  UIADD3 UR4, UPT, UPT, UR76, 0x7900, URZ ;  /* 0x000079004c047890 */ /* 0x000fe4000fffe0ff */
[----:B------:R-:W-:Y:S01]  /*a060*/  UIADD3 UR5, UPT, UPT, UR21, 0x40, URZ ;  /* 0x0000004015057890 */ /* 0x000fe2000fffe0ff */
[----:B------:R-:W-:Y:S01]  /*a070*/  UMOV UR7, UR36 ;  /* 0x0000002400077c82 */ /* 0x000fe20008000000 */
[----:B------:R-:W-:Y:S01]  /*a080*/  UMOV UR6, UR22 ;  /* 0x0000001600067c82 */ /* 0x000fe20008000000 */
[----:B------:R2:W-:Y:S01]  /*a090*/  UTMASTG.3D [UR16], [UR74] ;  /* 0x000000104a0073b5 */ /* 0x0005e20008010000 */
[----:B------:R-:W-:Y:S02]  /*a0a0*/  UIADD3 UR24, UPT, UPT, UR76, 0x8100, URZ ;  /* 0x000081004c187890 */ /* 0x000fe4000fffe0ff */
[----:B------:R-:W-:Y:S01]  /*a0b0*/  UIADD3 UR25, UPT, UPT, UR21, 0x50, URZ ;  /* 0x0000005015197890 */ /* 0x000fe2000fffe0ff */
[----:B------:R-:W-:Y:S01]  /*a0c0*/  UMOV UR27, UR36 ;  /* 0x00000024001b7c82 */ /* 0x000fe20008000000 */
[----:B------:R-:W-:Y:S01]  /*a0d0*/  UMOV UR26, UR22 ;  /* 0x00000016001a7c82 */ /* 0x000fe20008000000 */
        /* <DEDUP_REMOVED lines=16> */
[----:B------:R-:W-:Y:S01]  /*a1e0*/  UIADD3 UR72, UPT, UPT, UR76, 0xa900, URZ ;  /* 0x0000a9004c487890 */ /* 0x000fe2000fffe0ff */
[----:B--2---:R-:W-:Y:S01]  /*a1f0*/  UMOV UR18, UR74 ;  /* 0x0000004a00127c82 */ /* 0x004fe20008000000 */
[----:B------:R-:W-:Y:S01]  /*a200*/  UMOV UR19, UR75 ;  /* 0x0000004b00137c82 */ /* 0x000fe20008000000 */
[----:B------:R-:W-:Y:S01]  /*a210*/  UIADD3 UR73, UPT, UPT, UR21, 0xa0, URZ ;  /* 0x000000a015497890 */ /* 0x000fe2000fffe0ff */
[----:B------:R2:W-:Y:S01]  /*a220*/  UTMASTG.3D [UR12], [UR18] ;  /* 0x0000000c120073b5 */ /* 0x0005e20008010000 */
[----:B------:R-:W-:Y:S01]  /*a230*/  UMOV UR75, UR36 ;  /* 0x00000024004b7c82 */ /* 0x000fe20008000000 */
[----:B------:R-:W-:Y:S01]  /*a240*/  UMOV UR74, UR22 ;  /* 0x00000016004a7c82 */ /* 0x000fe20008000000 */
[----:B------:R2:W-:Y:S01]  /*a250*/  UTMASTG.3D [UR8], [UR18] ;  /* 0x00000008120073b5 */ /* 0x0005e20008010000 */
[----:B------:R2:W-:Y:S01]  /*a260*/  UTMASTG.3D [UR4], [UR18] ;  /* 0x00000004120073b5 */ /* 0x0005e20008010000 */
[----:B------:R2:W-:Y:S01]  /*a270*/  UTMASTG.3D [UR24], [UR18] ;  /* 0x00000018120073b5 */ /* 0x0005e20008010000 */
[----:B------:R2:W-:Y:S01]  /*a280*/  UTMASTG.3D [UR28], [UR18] ;  /* 0x0000001c120073b5 */ /* 0x0005e20008010000 */
[----:B------:R2:W-:Y:S01]  /*a290*/  UTMASTG.3D [UR32], [UR18] ;  /* 0x00000020120073b5 */ /* 0x0005e20008010000 */
[----:B------:R2:W-:Y:S01]  /*a2a0*/  UTMASTG.3D [UR64], [UR18] ;  /* 0x00000040120073b5 */ /* 0x0005e20008010000 */
[----:B------:R2:W-:Y:S01]  /*a2b0*/  UTMASTG.3D [UR68], [UR18] ;  /* 0x00000044120073b5 */ /* 0x0005e20008010000 */
[----:B------:R2:W-:Y:S01]  /*a2c0*/  UTMASTG.3D [UR72], [UR18] ;  /* 0x00000048120073b5 */ /* 0x0005e20008010000 */
[----:B------:R0:W-:Y:S01]  /*a2d0*/  UTMACMDFLUSH ;  /* 0x00000000000079b7 */ /* 0x0001e20000000000 */
[----:B--2---:R-:W-:Y:S04]  /*a2e0*/  DEPBAR.LE SB0, 0x0 ;  /* 0x000080000000791a */ /* 0x004fe80000000000 */
.L_x_94:
[----:B------:R-:W-:Y:S05]  /*a2f0*/  BSYNC.RECONVERGENT B0 ;  /* 0x0000000000007941 */ /* 0x000fea0003800200 */
.L_x_93:
[----:B------:R-:W2:Y:S01]  /*a300*/  LDL.LU R7, [R1+0x1c] ;  /* 0x00001c0001077983 */ /* 0x000ea20000300800 */
[----:B------:R-:W-:Y:S02]  /*a310*/  UIADD3 UR62, UPT, UPT, UR42, UR46, URZ ;  /* 0x0000002e2a3e7290 */ /* 0x000fe4000fffe0ff */
[----:B------:R-:W-:Y:S01]  /*a320*/  UIADD3 UR63, UPT, UPT, UR43, UR47, URZ ;  /* 0x0000002f2b3f7290 */ /* 0x000fe2000fffe0ff */
[----:B------:R-:W3:Y:S04]  /*a330*/  LDL.LU R6, [R1+0x8] ;  /* 0x0000080001067983 */ /* 0x000ee80000300800 */
[----:B------:R-:W4:Y:S04]  /*a340*/  LDL.LU R5, [R1+0x14] ;  /* 0x0000140001057983 */ /* 0x000f280000300800 */
[----:B------:R-:W5:Y:S04]  /*a350*/  LDL.LU R4, [R1+0x18] ;  /* 0x0000180001047983 */ /* 0x000f680000300800 */
[----:B------:R-:W2:Y:S01]  /*a360*/  LDL R3, [R1+0xc] ;  /* 0x00000c0001037983 */ /* 0x000ea20000100800 */
[----:B------:R-:W-:Y:S01]  /*a370*/  BAR.SYNC.DEFER_BLOCKING 0x1, 0x80 ;  /* 0x0042000000007b1d */ /* 0x000fe20000010000 */
[----:B--2---:R-:W-:Y:S02]  /*a380*/  R2UR UR36, R3 ;  /* 0x00000000032472ca */ /* 0x004fe400000e0000 */
[----:B------:R-:W-:Y:S02]  /*a390*/  R2UR UR4, R7 ;  /* 0x00000000070472ca */ /* 0x000fe400000e0000 */
[----:B---3--:R-:W-:Y:S02]  /*a3a0*/  R2UR UR5, R6 ;  /* 0x00000000060572ca */ /* 0x008fe400000e0000 */
[----:B----4-:R-:W-:Y:S02]  /*a3b0*/  R2UR UR8, R5 ;  /* 0x00000000050872ca */ /* 0x010fe400000e0000 */
[----:B-----5:R-:W-:Y:S07]  /*a3c0*/  R2UR UR7, R4 ;  /* 0x00000000040772ca */ /* 0x020fee00000e0000 */
[----:B------:R-:W-:Y:S02]  /*a3d0*/  UISETP.NE.AND UP2, UPT, UR4, URZ, UPT ;  /* 0x000000ff0400728c */ /* 0x000fe4000bf45270 */
[----:B------:R-:W-:Y:S02]  /*a3e0*/  UIADD3 UR4, UPT, UPT, UR44, 0x1, URZ ;  /* 0x000000012c047890 */ /* 0x000fe4000fffe0ff */
[----:B------:R-:W-:Y:S02]  /*a3f0*/  UISETP.NE.AND UP0, UPT, UR5, 0x2, UPT ;  /* 0x000000020500788c */ /* 0x000fe4000bf05270 */
[----:B------:R-:W-:Y:S02]  /*a400*/  UISETP.NE.AND UP1, UPT, UR4, 0x2, UPT ;  /* 0x000000020400788c */ /* 0x000fe4000bf25270 */
[----:B------:R-:W-:Y:S02]  /*a410*/  USEL UR6, URZ, 0x1, UP0 ;  /* 0x00000001ff067887 */ /* 0x000fe40008000000 */
[----:B------:R-:W-:Y:S02]  /*a420*/  USEL UR18, UR5, URZ, UP0 ;  /* 0x000000ff05127287 */ /* 0x000fe40008000000 */
[----:B------:R-:W-:Y:S02]  /*a430*/  USEL UR5, URZ, 0x1, UP1 ;  /* 0x00000001ff057887 */ /* 0x000fe40008800000 */
[----:B------:R-:W-:Y:S02]  /*a440*/  ULOP3.LUT UR8, UR8, UR6, URZ, 0x3c, !UPT ;  /* 0x0000000608087292 */ /* 0x000fe4000f8e3cff */
[----:B------:R-:W-:Y:S02]  /*a450*/  ULOP3.LUT UR7, UR7, UR5, URZ, 0x3c, !UPT ;  /* 0x0000000507077292 */ /* 0x000fe4000f8e3cff */
[----:B------:R-:W-:Y:S02]  /*a460*/  USEL UR44, UR4, URZ, UP1 ;  /* 0x000000ff042c7287 */ /* 0x000fe40008800000 */
[----:B------:R-:W-:Y:S02]  /*a470*/  IMAD.U32 R4, RZ, RZ, UR8 ;  /* 0x00000008ff047e24 */ /* 0x000fe4000f8e00ff */
[----:B------:R-:W-:Y:S03]  /*a480*/  IMAD.U32 R3, RZ, RZ, UR7 ;  /* 0x00000007ff037e24 */ /* 0x000fe6000f8e00ff */
[----:B------:R2:W-:Y:S04]  /*a490*/  STL [R1+0x14], R4 ;  /* 0x0000140401007387 */ /* 0x0005e80000100800 */
[----:B------:R2:W-:Y:S01]  /*a4a0*/  STL [R1+0x18], R3 ;  /* 0x0000180301007387 */ /* 0x0005e20000100800 */
[----:B------:R-:W-:Y:S05]  /*a4b0*/  BRA.U UP2, `(.L_x_95) ;  /* 0xffffffa502b47547 */ /* 0x000fea000b83ffff */
[----:B------:R-:W-:Y:S05]  /*a4c0*/  EXIT ;  /* 0x000000000000794d */ /* 0x000fea0003800000 */
.L_x_19:
[----:B--2---:R2:W3:Y:S02]  /*a4d0*/  SYNCS.PHASECHK.TRANS64.TRYWAIT P0, [R3+URZ+0x90], R2 ;  /* 0x00009002030075a7 */ /* 0x0044e400080011ff */
[----:B---3--:R-:W-:Y:S05]  /*a4e0*/  @!P0 NANOSLEEP.SYNCS 0x989680 ;  /* 0x009896800000895d */ /* 0x008fea0003900000 */
[----:B------:R-:W3:Y:S02]  /*a4f0*/  @!P0 SYNCS.PHASECHK.TRANS64 P0, [R3+URZ+0x90], R2 ;  /* 0x00009002030085a7 */ /* 0x000ee400080010ff */
[----:B---3--:R-:W-:Y:S05]  /*a500*/  @!P0 BRA `(.L_x_19) ;  /* 0xfffffffc00f08947 */ /* 0x008fea000383ffff */
[----:B------:R-:W-:Y:S05]  /*a510*/  BRA `(.L_x_96) ;  /* 0xffffff70002c7947 */ /* 0x000fea000383ffff */
.L_x_22:
[----:B-1----:R-:W-:Y:S07]  /*a520*/  MOV R0, UR33 ;  /* 0x0000002100007c02 */ /* 0x002fee0008000f00 */
.L_x_97:
[----:B-1----:R1:W2:Y:S02]  /*a530*/  SYNCS.PHASECHK.TRANS64.TRYWAIT P0, [R0+URZ+0x10], R3 ;  /* 0x00001003000075a7 */ /* 0x0022a400080011ff */
[----:B--2---:R-:W-:Y:S05]  /*a540*/  @!P0 NANOSLEEP.SYNCS 0x989680 ;  /* 0x009896800000895d */ /* 0x004fea0003900000 */
[----:B------:R-:W2:Y:S02]  /*a550*/  @!P0 SYNCS.PHASECHK.TRANS64 P0, [R0+URZ+0x10], R3 ;  /* 0x00001003000085a7 */ /* 0x000ea400080010ff */
[----:B--2---:R-:W-:Y:S05]  /*a560*/  @!P0 BRA `(.L_x_97) ;  /* 0xfffffffc00f08947 */ /* 0x004fea000383ffff */
[----:B------:R-:W-:Y:S05]  /*a570*/  BRA `(.L_x_21) ;  /* 0xffffff7000747947 */ /* 0x000fea000383ffff */
.L_x_28:
[----:B-1----:R-:W-:Y:S07]  /*a580*/  MOV R0, UR33 ;  /* 0x0000002100007c02 */ /* 0x002fee0008000f00 */
.L_x_98:
[----:B-1----:R1:W2:Y:S02]  /*a590*/  SYNCS.PHASECHK.TRANS64.TRYWAIT P0, [R0+URZ+0x10], R3 ;  /* 0x00001003000075a7 */ /* 0x0022a400080011ff */
[----:B--2---:R-:W-:Y:S05]  /*a5a0*/  @!P0 NANOSLEEP.SYNCS 0x989680 ;  /* 0x009896800000895d */ /* 0x004fea0003900000 */
[----:B------:R-:W2:Y:S02]  /*a5b0*/  @!P0 SYNCS.PHASECHK.TRANS64 P0, [R0+URZ+0x10], R3 ;  /* 0x00001003000085a7 */ /* 0x000ea400080010ff */
[----:B--2---:R-:W-:Y:S05]  /*a5c0*/  @!P0 BRA `(.L_x_98) ;  /* 0xfffffffc00f08947 */ /* 0x004fea000383ffff */
[----:B------:R-:W-:Y:S05]  /*a5d0*/  BRA `(.L_x_27) ;  /* 0xffffff74004c7947 */ /* 0x000fea000383ffff */
.L_x_32:
[----:B-1----:R1:W2:Y:S02]  /*a5e0*/  SYNCS.PHASECHK.TRANS64.TRYWAIT P0, [R3+URZ+0x40], R0 ;  /* 0x00004000030075a7 */ /* 0x0022a400080011ff */
[----:B--2---:R-:W-:Y:S05]  /*a5f0*/  @!P0 NANOSLEEP.SYNCS 0x989680 ;  /* 0x009896800000895d */ /* 0x004fea0003900000 */
[----:B------:R-:W2:Y:S02]  /*a600*/  @!P0 SYNCS.PHASECHK.TRANS64 P0, [R3+URZ+0x40], R0 ;  /* 0x00004000030085a7 */ /* 0x000ea400080010ff */
[----:B--2---:R-:W-:Y:S05]  /*a610*/  @!P0 BRA `(.L_x_32) ;  /* 0xfffffffc00f08947 */ /* 0x004fea000383ffff */
[----:B------:R-:W-:Y:S05]  /*a620*/  BRA `(.L_x_99) ;  /* 0xffffff7800047947 */ /* 0x000fea000383ffff */
.L_x_36:
[----:B-1----:R-:W-:-:S07]  /*a630*/  MOV R0, UR4 ;  /* 0x0000000400007c02 */ /* 0x002fce0008000f00 */
.L_x_100:
[----:B-1----:R1:W2:Y:S02]  /*a640*/  SYNCS.PHASECHK.TRANS64.TRYWAIT P0, [R0+URZ], R3 ;  /* 0x00000003000075a7 */ /* 0x0022a400080011ff */
[----:B--2---:R-:W-:Y:S05]  /*a650*/  @!P0 NANOSLEEP.SYNCS 0x989680 ;  /* 0x009896800000895d */ /* 0x004fea0003900000 */
[----:B------:R-:W2:Y:S02]  /*a660*/  @!P0 SYNCS.PHASECHK.TRANS64 P0, [R0+URZ], R3 ;  /* 0x00000003000085a7 */ /* 0x000ea400080010ff */
[----:B--2---:R-:W-:Y:S05]  /*a670*/  @!P0 BRA `(.L_x_100) ;  /* 0xfffffffc00f08947 */ /* 0x004fea000383ffff */
[----:B------:R-:W-:Y:S05]  /*a680*/  BRA `(.L_x_101) ;  /* 0xffffff7c008c7947 */ /* 0x000fea000383ffff */
.L_x_39:
[----:B--2---:R2:W3:Y:S02]  /*a690*/  SYNCS.PHASECHK.TRANS64.TRYWAIT P0, [R2+URZ+0x80], R5 ;  /* 0x00008005020075a7 */ /* 0x0044e400080011ff */
[----:B---3--:R-:W-:Y:S05]  /*a6a0*/  @!P0 NANOSLEEP.SYNCS 0x989680 ;  /* 0x009896800000895d */ /* 0x008fea0003900000 */
[----:B------:R-:W3:Y:S02]  /*a6b0*/  @!P0 SYNCS.PHASECHK.TRANS64 P0, [R2+URZ+0x80], R5 ;  /* 0x00008005020085a7 */ /* 0x000ee400080010ff */
[----:B---3--:R-:W-:Y:S05]  /*a6c0*/  @!P0 BRA `(.L_x_39) ;  /* 0xfffffffc00f08947 */ /* 0x008fea000383ffff */
[----:B------:R-:W-:Y:S05]  /*a6d0*/  BRA `(.L_x_102) ;  /* 0xffffff7c00e87947 */ /* 0x000fea000383ffff */
.L_x_40:
[----:B------:R-:W-:-:S07]  /*a6e0*/  MOV R2, UR5 ;  /* 0x0000000500027c02 */ /* 0x000fce0008000f00 */
.L_x_103:
[----:B--2---:R2:W3:Y:S02]  /*a6f0*/  SYNCS.PHASECHK.TRANS64.TRYWAIT P0, [R2+URZ+0x50], R5 ;  /* 0x00005005020075a7 */ /* 0x0044e400080011ff */
[----:B---3--:R-:W-:Y:S05]  /*a700*/  @!P0 NANOSLEEP.SYNCS 0x989680 ;  /* 0x009896800000895d */ /* 0x008fea0003900000 */
[----:B------:R-:W3:Y:S02]  /*a710*/  @!P0 SYNCS.PHASECHK.TRANS64 P0, [R2+URZ+0x50], R5 ;  /* 0x00005005020085a7 */ /* 0x000ee400080010ff */
[----:B---3--:R-:W-:Y:S05]  /*a720*/  @!P0 BRA `(.L_x_103) ;  /* 0xfffffffc00f08947 */ /* 0x008fea000383ffff */
[----:B------:R-:W-:Y:S05]  /*a730*/  BRA `(.L_x_104) ;  /* 0xffffff7c00f87947 */ /* 0x000fea000383ffff */
.L_x_41:
[----:B--2---:R2:W3:Y:S02]  /*a740*/  SYNCS.PHASECHK.TRANS64.TRYWAIT P1, [R2+URZ+0x40], R5 ;  /* 0x00004005020075a7 */ /* 0x0044e400080211ff */
[----:B---3--:R-:W-:Y:S05]  /*a750*/  @!P1 NANOSLEEP.SYNCS 0x989680 ;  /* 0x009896800000995d */ /* 0x008fea0003900000 */
[----:B------:R-:W3:Y:S02]  /*a760*/  @!P1 SYNCS.PHASECHK.TRANS64 P1, [R2+URZ+0x40], R5 ;  /* 0x00004005020095a7 */ /* 0x000ee400080210ff */
[----:B---3--:R-:W-:Y:S05]  /*a770*/  @!P1 BRA `(.L_x_41) ;  /* 0xfffffffc00f09947 */ /* 0x008fea000383ffff */
[----:B------:R-:W-:Y:S05]  /*a780*/  BRA `(.L_x_105) ;  /* 0xffffff8000287947 */ /* 0x000fea000383ffff */
.L_x_44:
[----:B------:R-:W-:-:S07]  /*a790*/  MOV R0, UR5 ;  /* 0x0000000500007c02 */ /* 0x000fce0008000f00 */
.L_x_106:
[----:B--2---:R2:W3:Y:S02]  /*a7a0*/  SYNCS.PHASECHK.TRANS64.TRYWAIT P0, [R0+URZ+0x50], R3 ;  /* 0x00005003000075a7 */ /* 0x0044e400080011ff */
[----:B---3--:R-:W-:Y:S05]  /*a7b0*/  @!P0 NANOSLEEP.SYNCS 0x989680 ;  /* 0x009896800000895d */ /* 0x008fea0003900000 */
[----:B------:R-:W3:Y:S02]  /*a7c0*/  @!P0 SYNCS.PHASECHK.TRANS64 P0, [R0+URZ+0x50], R3 ;  /* 0x00005003000085a7 */ /* 0x000ee400080010ff */
[----:B---3--:R-:W-:Y:S05]  /*a7d0*/  @!P0 BRA `(.L_x_106) ;  /* 0xfffffffc00f08947 */ /* 0x008fea000383ffff */
[----:B------:R-:W-:Y:S05]  /*a7e0*/  BRA `(.L_x_43) ;  /* 0xffffff80007c7947 */ /* 0x000fea000383ffff */
.L_x_51:
[----:B-1----:R1:W2:Y:S02]  /*a7f0*/  SYNCS.PHASECHK.TRANS64.TRYWAIT P1, [R0+URZ+0x40], R5 ;  /* 0x00004005000075a7 */ /* 0x0022a400080211ff */
[----:B--2---:R-:W-:Y:S05]  /*a800*/  @!P1 NANOSLEEP.SYNCS 0x989680 ;  /* 0x009896800000995d */ /* 0x004fea0003900000 */
[----:B------:R-:W2:Y:S02]  /*a810*/  @!P1 SYNCS.PHASECHK.TRANS64 P1, [R0+URZ+0x40], R5 ;  /* 0x00004005000095a7 */ /* 0x000ea400080210ff */
[----:B--2---:R-:W-:Y:S05]  /*a820*/  @!P1 BRA `(.L_x_51) ;  /* 0xfffffffc00f09947 */ /* 0x004fea000383ffff */
[----:B------:R-:W-:Y:S05]  /*a830*/  BRA `(.L_x_107) ;  /* 0xffffff88000c7947 */ /* 0x000fea000383ffff */
.L_x_52:
[----:B------:R-:W-:-:S07]  /*a840*/  MOV R3, UR14 ;  /* 0x0000000e00037c02 */ /* 0x000fce0008000f00 */
.L_x_108:
[----:B-1----:R1:W2:Y:S02]  /*a850*/  SYNCS.PHASECHK.TRANS64.TRYWAIT P0, [R3+URZ+0x70], R0 ;  /* 0x00007000030075a7 */ /* 0x0022a400080011ff */
[----:B--2---:R-:W-:Y:S05]  /*a860*/  @!P0 NANOSLEEP.SYNCS 0x989680 ;  /* 0x009896800000895d */ /* 0x004fea0003900000 */
[----:B------:R-:W2:Y:S02]  /*a870*/  @!P0 SYNCS.PHASECHK.TRANS64 P0, [R3+URZ+0x70], R0 ;  /* 0x00007000030085a7 */ /* 0x000ea400080010ff */
[----:B--2---:R-:W-:Y:S05]  /*a880*/  @!P0 BRA `(.L_x_108) ;  /* 0xfffffffc00f08947 */ /* 0x004fea000383ffff */
[----:B------:R-:W-:Y:S05]  /*a890*/  BRA `(.L_x_109) ;  /* 0xffffff8800407947 */ /* 0x000fea000383ffff */
.L_x_55:
[----:B------:R-:W-:Y:S07]  /*a8a0*/  MOV R0, UR19 ;  /* 0x0000001300007c02 */ /* 0x000fee0008000f00 */
.L_x_110:
[----:B-1----:R1:W2:Y:S02]  /*a8b0*/  SYNCS.PHASECHK.TRANS64.TRYWAIT P0, [R0+URZ], R3 ;  /* 0x00000003000075a7 */ /* 0x0022a400080011ff */
[----:B--2---:R-:W-:Y:S05]  /*a8c0*/  @!P0 NANOSLEEP.SYNCS 0x989680 ;  /* 0x009896800000895d */ /* 0x004fea0003900000 */
[----:B------:R-:W2:Y:S02]  /*a8d0*/  @!P0 SYNCS.PHASECHK.TRANS64 P0, [R0+URZ], R3 ;  /* 0x00000003000085a7 */ /* 0x000ea400080010ff */
[----:B--2---:R-:W-:Y:S05]  /*a8e0*/  @!P0 BRA `(.L_x_110) ;  /* 0xfffffffc00f08947 */ /* 0x004fea000383ffff */
[----:B------:R-:W-:Y:S05]  /*a8f0*/  BRA `(.L_x_54) ;  /* 0xffffff88005c7947 */ /* 0x000fea000383ffff */
.L_x_58:
[----:B------:R-:W-:-:S07]  /*a900*/  MOV R0, UR5 ;  /* 0x0000000500007c02 */ /* 0x000fce0008000f00 */
.L_x_111:
[----:B--2---:R2:W3:Y:S02]  /*a910*/  SYNCS.PHASECHK.TRANS64.TRYWAIT P0, [R0+URZ], R3 ;  /* 0x00000003000075a7 */ /* 0x0044e400080011ff */
[----:B---3--:R-:W-:Y:S05]  /*a920*/  @!P0 NANOSLEEP.SYNCS 0x989680 ;  /* 0x009896800000895d */ /* 0x008fea0003900000 */
[----:B------:R-:W3:Y:S02]  /*a930*/  @!P0 SYNCS.PHASECHK.TRANS64 P0, [R0+URZ], R3 ;  /* 0x00000003000085a7 */ /* 0x000ee400080010ff */
[----:B---3--:R-:W-:Y:S05]  /*a940*/  @!P0 BRA `(.L_x_111) ;  /* 0xfffffffc00f08947 */ /* 0x008fea000383ffff */
[----:B------:R-:W-:Y:S05]  /*a950*/  BRA `(.L_x_112) ;  /* 0xffffff8c008c7947 */ /* 0x000fea000383ffff */
.L_x_59:
[----:B------:R-:W-:-:S07]  /*a960*/  MOV R0, UR6 ;  /* 0x0000000600007c02 */ /* 0x000fce0008000f00 */
.L_x_113:
[----:B--2---:R2:W3:Y:S02]  /*a970*/  SYNCS.PHASECHK.TRANS64.TRYWAIT P0, [R0+URZ], R3 ;  /* 0x00000003000075a7 */ /* 0x0044e400080011ff */
[----:B---3--:R-:W-:Y:S05]  /*a980*/  @!P0 NANOSLEEP.SYNCS 0x989680 ;  /* 0x009896800000895d */ /* 0x008fea0003900000 */
[----:B------:R-:W3:Y:S02]  /*a990*/  @!P0 SYNCS.PHASECHK.TRANS64 P0, [R0+URZ], R3 ;  /* 0x00000003000085a7 */ /* 0x000ee400080010ff */
[----:B---3--:R-:W-:Y:S05]  /*a9a0*/  @!P0 BRA `(.L_x_113) ;  /* 0xfffffffc00f08947 */ /* 0x008fea000383ffff */
[----:B------:R-:W-:Y:S05]  /*a9b0*/  BRA `(.L_x_114) ;  /* 0xffffff8c00987947 */ /* 0x000fea000383ffff */
.L_x_64:
[----:B---3--:R3:W4:Y:S02]  /*a9c0*/  SYNCS.PHASECHK.TRANS64.TRYWAIT P0, [R3+URZ+0x40], R0 ;  /* 0x00004000030075a7 */ /* 0x00872400080011ff */
[----:B----4-:R-:W-:Y:S05]  /*a9d0*/  @!P0 NANOSLEEP.SYNCS 0x989680 ;  /* 0x009896800000895d */ /* 0x010fea0003900000 */
[----:B------:R-:W4:Y:S02]  /*a9e0*/  @!P0 SYNCS.PHASECHK.TRANS64 P0, [R3+URZ+0x40], R0 ;  /* 0x00004000030085a7 */ /* 0x000f2400080010ff */
[----:B----4-:R-:W-:Y:S05]  /*a9f0*/  @!P0 BRA `(.L_x_64) ;  /* 0xfffffffc00f08947 */ /* 0x010fea000383ffff */
[----:B------:R-:W-:Y:S05]  /*aa00*/  BRA `(.L_x_115) ;  /* 0xffffff9000b47947 */ /* 0x000fea000383ffff */
.L_x_67:
[----:B------:R-:W-:Y:S07]  /*aa10*/  MOV R0, UR31 ;  /* 0x0000001f00007c02 */ /* 0x000fee0008000f00 */
.L_x_116:
[----:B---3--:R3:W4:Y:S02]  /*aa20*/  SYNCS.PHASECHK.TRANS64.TRYWAIT P1, [R0+URZ+0x38], R3 ;  /* 0x00003803000075a7 */ /* 0x00872400080211ff */
[----:B----4-:R-:W-:Y:S05]  /*aa30*/  @!P1 NANOSLEEP.SYNCS 0x989680 ;  /* 0x009896800000995d */ /* 0x010fea0003900000 */
[----:B------:R-:W4:Y:S02]  /*aa40*/  @!P1 SYNCS.PHASECHK.TRANS64 P1, [R0+URZ+0x38], R3 ;  /* 0x00003803000095a7 */ /* 0x000f2400080210ff */
[----:B----4-:R-:W-:Y:S05]  /*aa50*/  @!P1 BRA `(.L_x_116) ;  /* 0xfffffffc00f09947 */ /* 0x010fea000383ffff */
[----:B------:R-:W-:Y:S05]  /*aa60*/  BRA `(.L_x_66) ;  /* 0xffffff9800147947 */ /* 0x000fea000383ffff */
.L_x_70:
[----:B------:R-:W-:Y:S07]  /*aa70*/  MOV R3, UR31 ;  /* 0x0000001f00037c02 */ /* 0x000fee0008000f00 */
.L_x_117:
[----:B---3--:R3:W4:Y:S02]  /*aa80*/  SYNCS.PHASECHK.TRANS64.TRYWAIT P0, [R3+URZ+0x28], R2 ;  /* 0x00002802030075a7 */ /* 0x00872400080011ff */
[----:B----4-:R-:W-:Y:S05]  /*aa90*/  @!P0 NANOSLEEP.SYNCS 0x989680 ;  /* 0x009896800000895d */ /* 0x010fea0003900000 */
[----:B------:R-:W4:Y:S02]  /*aaa0*/  @!P0 SYNCS.PHASECHK.TRANS64 P0, [R3+URZ+0x28], R2 ;  /* 0x00002802030085a7 */ /* 0x000f2400080010ff */
[----:B----4-:R-:W-:Y:S05]  /*aab0*/  @!P0 BRA `(.L_x_117) ;  /* 0xfffffffc00f08947 */ /* 0x010fea000383ffff */
[----:B------:R-:W-:Y:S05]  /*aac0*/  BRA `(.L_x_118) ;  /* 0xffffff9800787947 */ /* 0x000fea000383ffff */
.L_x_73:
[----:B------:R-:W-:Y:S07]  /*aad0*/  MOV R0, UR4 ;  /* 0x0000000400007c02 */ /* 0x000fee0008000f00 */
.L_x_119:
[----:B-1----:R1:W2:Y:S02]  /*aae0*/  SYNCS.PHASECHK.TRANS64.TRYWAIT P0, [R0+URZ+0x40], R3 ;  /* 0x00004003000075a7 */ /* 0x0022a400080011ff */
[----:B--2---:R-:W-:Y:S05]  /*aaf0*/  @!P0 NANOSLEEP.SYNCS 0x989680 ;  /* 0x009896800000895d */ /* 0x004fea0003900000 */
[----:B------:R-:W2:Y:S02]  /*ab00*/  @!P0 SYNCS.PHASECHK.TRANS64 P0, [R0+URZ+0x40], R3 ;  /* 0x00004003000085a7 */ /* 0x000ea400080010ff */
[----:B--2---:R-:W-:Y:S05]  /*ab10*/  @!P0 BRA `(.L_x_119) ;  /* 0xfffffffc00f08947 */ /* 0x004fea000383ffff */
[----:B------:R-:W-:Y:S05]  /*ab20*/  BRA `(.L_x_120) ;  /* 0xffffffa000407947 */ /* 0x000fea000383ffff */
.L_x_79:
[----:B------:R-:W-:Y:S07]  /*ab30*/  MOV R3, UR16 ;  /* 0x0000001000037c02 */ /* 0x000fee0008000f00 */
.L_x_121:
[----:B-1----:R1:W2:Y:S02]  /*ab40*/  SYNCS.PHASECHK.TRANS64.TRYWAIT P1, [R3+URZ+0x20], R4 ;  /* 0x00002004030075a7 */ /* 0x0022a400080211ff */
[----:B--2---:R-:W-:Y:S05]  /*ab50*/  @!P1 NANOSLEEP.SYNCS 0x989680 ;  /* 0x009896800000995d */ /* 0x004fea0003900000 */
[----:B------:R-:W2:Y:S02]  /*ab60*/  @!P1 SYNCS.PHASECHK.TRANS64 P1, [R3+URZ+0x20], R4 ;  /* 0x00002004030095a7 */ /* 0x000ea400080210ff */
[----:B--2---:R-:W-:Y:S05]  /*ab70*/  @!P1 BRA `(.L_x_121) ;  /* 0xfffffffc00f09947 */ /* 0x004fea000383ffff */
[----:B------:R-:W-:Y:S05]  /*ab80*/  BRA `(.L_x_78) ;  /* 0xffffffac00547947 */ /* 0x000fea000383ffff */
.L_x_81:
[----:B------:R-:W-:Y:S07]  /*ab90*/  MOV R3, UR6 ;  /* 0x0000000600037c02 */ /* 0x000fee0008000f00 */
.L_x_122:
[----:B--2---:R2:W3:Y:S02]  /*aba0*/  SYNCS.PHASECHK.TRANS64.TRYWAIT P1, [R3+URZ+0x60], R0 ;  /* 0x00006000030075a7 */ /* 0x0044e400080211ff */
[----:B---3--:R-:W-:Y:S05]  /*abb0*/  @!P1 NANOSLEEP.SYNCS 0x989680 ;  /* 0x009896800000995d */ /* 0x008fea0003900000 */
[----:B------:R-:W3:Y:S02]  /*abc0*/  @!P1 SYNCS.PHASECHK.TRANS64 P1, [R3+URZ+0x60], R0 ;  /* 0x00006000030095a7 */ /* 0x000ee400080210ff */
[----:B---3--:R-:W-:Y:S05]  /*abd0*/  @!P1 BRA `(.L_x_122) ;  /* 0xfffffffc00f09947 */ /* 0x008fea000383ffff */
[----:B------:R-:W-:Y:S05]  /*abe0*/  BRA `(.L_x_80) ;  /* 0xffffffb000547947 */ /* 0x000fea000383ffff */
        .weak           $__internal_0_$__cuda_sm10x_tcgen05_guardrail_trap_col_being_dealloced_not_returned_by_alloc
        .type           $__internal_0_$__cuda_sm10x_tcgen05_guardrail_trap_col_being_dealloced_not_returned_by_alloc,@function
        .size           $__internal_0_$__cuda_sm10x_tcgen05_guardrail_trap_col_being_dealloced_not_returned_by_alloc,($__internal_1_$__cuda_sm10x_tcgen05_guardrail_trap_phase_invalid_during_alloc - $__internal_0_$__cuda_sm10x_tcgen05_guardrail_trap_col_being_dealloced_not_returned_by_alloc)
$__internal_0_$__cuda_sm10x_tcgen05_guardrail_trap_col_being_dealloced_not_returned_by_alloc:
[----:B------:R-:W-:Y:S05]  /*abf0*/  BPT.TRAP 0x1 ;  /* 0x000000040000795c */ /* 0x000fea0000300000 */
[----:B------:R-:W-:-:S04]  /*ac00*/  HFMA2 R3, -RZ, RZ, 0, 0 ;  /* 0x00000000ff037431 */ /* 0x000fc800000001ff */
[----:B------:R-:W-:Y:S05]  /*ac10*/  RET.REL.NODEC R2 `(_ZN7cutlass13device_kernelINS_4gemm6kernel13GemmUniversalIN4cute5tupleIJiiiiEEENS1_10collective13CollectiveMmaINS1_35MainloopSm100TmaUmmaWarpSpecializedILi2ELi2ELi2ENS5_IJNS4_1CILi1EEESB_SB_EEEEENS5_IJNSA_ILi128EEENSA_ILi176EEENSA_ILi256EEEEEEaNS5_IJlSB_lEEEaSI_NS4_8TiledMMAINS4_8MMA_AtomIJNS4_15SM100_MMA_S8_SSIaaiLi128ELi176ELNS4_4UMMA5MajorE0ELSN_0ELNSM_8SaturateE0EEEEEENS4_6LayoutISC_NS5_IJNSA_ILi0EEESS_SS_EEEEENS5_IJNS4_10UnderscoreESV_SV_EEEEENS4_13SM90_TMA_LOADENS4_14ComposedLayoutINS4_7SwizzleILi3ELi4ELi3EEENS4_18smem_ptr_flag_bitsILi8EEENSR_INS5_IJNSA_ILi8EEESE_EEENS5_IJSE_SB_EEEEEEEvNS4_8identityESY_S18_vS19_EENS_8epilogue10collective18CollectiveEpilogueINS1B_23Sm100TmaWarpSpecializedILi1ELi1ELi176ELb0ELb0EEEJSH_NS5_IJNSR_ISE_SB_EENSR_ISF_SB_EEEEEaSI_aSI_NS1B_6fusion15FusionCallbacksIS1F_NS1J_17LinearCombinationIaiaiLNS_15FloatRoundStyleE2EEESH_S1I_JEEENS4_5SM1004TMEM4LOAD26SM100_TMEM_LOAD_32dp32b16xESY_NSZ_INS10_ILi0ELi4ELi3EEES13_NSR_INS5_IJS14_NSA_ILi16EEEEEENS5_IJS1U_SB_EEEEEEENS4_39AutoVectorizingCopyWithAssumedAlignmentILi128EEENS4_14SM90_TMA_STOREES1Y_S20_S20_EEEvvEEEEvNT_6ParamsE) ;  /* 0xffffff5002f87950 */ /* 0x000fea0003c3ffff */
        .weak           $__internal_1_$__cuda_sm10x_tcgen05_guardrail_trap_phase_invalid_during_alloc
        .type           $__internal_1_$__cuda_sm10x_tcgen05_guardrail_trap_phase_invalid_during_alloc,@function
        .size           $__internal_1_$__cuda_sm10x_tcgen05_guardrail_trap_phase_invalid_during_alloc,($__internal_2_$__cuda_sm10x_tcgen05_guardrail_trap_unallocated_columns_being_dealloced - $__internal_1_$__cuda_sm10x_tcgen05_guardrail_trap_phase_invalid_during_alloc)
$__internal_1_$__cuda_sm10x_tcgen05_guardrail_trap_phase_invalid_during_alloc:
[----:B------:R-:W-:Y:S05]  /*ac20*/  BPT.TRAP 0x1 ;  /* 0x000000040000795c */ /* 0x000fea0000300000 */
[----:B------:R-:W-:-:S04]  /*ac30*/  MOV R3, 0x0 ;  /* 0x0000000000037802 */ /* 0x000fc80000000f00 */
[----:B------:R-:W-:Y:S05]  /*ac40*/  RET.REL.NODEC R2 `(_ZN7cutlass13device_kernelINS_4gemm6kernel13GemmUniversalIN4cute5tupleIJiiiiEEENS1_10collective13CollectiveMmaINS1_35MainloopSm100TmaUmmaWarpSpecializedILi2ELi2ELi2ENS5_IJNS4_1CILi1EEESB_SB_EEEEENS5_IJNSA_ILi128EEENSA_ILi176EEENSA_ILi256EEEEEEaNS5_IJlSB_lEEEaSI_NS4_8TiledMMAINS4_8MMA_AtomIJNS4_15SM100_MMA_S8_SSIaaiLi128ELi176ELNS4_4UMMA5MajorE0ELSN_0ELNSM_8SaturateE0EEEEEENS4_6LayoutISC_NS5_IJNSA_ILi0EEESS_SS_EEEEENS5_IJNS4_10UnderscoreESV_SV_EEEEENS4_13SM90_TMA_LOADENS4_14ComposedLayoutINS4_7SwizzleILi3ELi4ELi3EEENS4_18smem_ptr_flag_bitsILi8EEENSR_INS5_IJNSA_ILi8EEESE_EEENS5_IJSE_SB_EEEEEEEvNS4_8identityESY_S18_vS19_EENS_8epilogue10collective18CollectiveEpilogueINS1B_23Sm100TmaWarpSpecializedILi1ELi1ELi176ELb0ELb0EEEJSH_NS5_IJNSR_ISE_SB_EENSR_ISF_SB_EEEEEaSI_aSI_NS1B_6fusion15FusionCallbacksIS1F_NS1J_17LinearCombinationIaiaiLNS_15FloatRoundStyleE2EEESH_S1I_JEEENS4_5SM1004TMEM4LOAD26SM100_TMEM_LOAD_32dp32b16xESY_NSZ_INS10_ILi0ELi4ELi3EEES13_NSR_INS5_IJS14_NSA_ILi16EEEEEENS5_IJS1U_SB_EEEEEEENS4_39AutoVectorizingCopyWithAssumedAlignmentILi128EEENS4_14SM90_TMA_STOREES1Y_S20_S20_EEEvvEEEEvNT_6ParamsE) ;  /* 0xffffff5002ec7950 */ /* 0x000fea0003c3ffff */
        .weak           $__internal_2_$__cuda_sm10x_tcgen05_guardrail_trap_unallocated_columns_being_dealloced
        .type           $__internal_2_$__cuda_sm10x_tcgen05_guardrail_trap_unallocated_columns_being_dealloced,@function
        .size           $__internal_2_$__cuda_sm10x_tcgen05_guardrail_trap_unallocated_columns_being_dealloced,(.L_x_124 - $__internal_2_$__cuda_sm10x_tcgen05_guardrail_trap_unallocated_columns_being_dealloced)
$__internal_2_$__cuda_sm10x_tcgen05_guardrail_trap_unallocated_columns_being_dealloced:
[----:B------:R-:W-:Y:S05]  /*ac50*/  BPT.TRAP 0x1 ;  /* 0x000000040000795c */ /* 0x000fea0000300000 */
[----:B------:R-:W-:-:S04]  /*ac60*/  HFMA2 R3, -RZ, RZ, 0, 0 ;  /* 0x00000000ff037431 */ /* 0x000fc800000001ff */
[----:B------:R-:W-:Y:S05]  /*ac70*/  RET.REL.NODEC R2 `(_ZN7cutlass13device_kernelINS_4gemm6kernel13GemmUniversalIN4cute5tupleIJiiiiEEENS1_10collective13CollectiveMmaINS1_35MainloopSm100TmaUmmaWarpSpecializedILi2ELi2ELi2ENS5_IJNS4_1CILi1EEESB_SB_EEEEENS5_IJNSA_ILi128EEENSA_ILi176EEENSA_ILi256EEEEEEaNS5_IJlSB_lEEEaSI_NS4_8TiledMMAINS4_8MMA_AtomIJNS4_15SM100_MMA_S8_SSIaaiLi128ELi176ELNS4_4UMMA5MajorE0ELSN_0ELNSM_8SaturateE0EEEEEENS4_6LayoutISC_NS5_IJNSA_ILi0EEESS_SS_EEEEENS5_IJNS4_10UnderscoreESV_SV_EEEEENS4_13SM90_TMA_LOADENS4_14ComposedLayoutINS4_7SwizzleILi3ELi4ELi3EEENS4_18smem_ptr_flag_bitsILi8EEENSR_INS5_IJNSA_ILi8EEESE_EEENS5_IJSE_SB_EEEEEEEvNS4_8identityESY_S18_vS19_EENS_8epilogue10collective18CollectiveEpilogueINS1B_23Sm100TmaWarpSpecializedILi1ELi1ELi176ELb0ELb0EEEJSH_NS5_IJNSR_ISE_SB_EENSR_ISF_SB_EEEEEaSI_aSI_NS1B_6fusion15FusionCallbacksIS1F_NS1J_17LinearCombinationIaiaiLNS_15FloatRoundStyleE2EEESH_S1I_JEEENS4_5SM1004TMEM4LOAD26SM100_TMEM_LOAD_32dp32b16xESY_NSZ_INS10_ILi0ELi4ELi3EEES13_NSR_INS5_IJS14_NSA_ILi16EEEEEENS5_IJS1U_SB_EEEEEEENS4_39AutoVectorizingCopyWithAssumedAlignmentILi128EEENS4_14SM90_TMA_STOREES1Y_S20_S20_EEEvvEEEEvNT_6ParamsE) ;  /* 0xffffff5002e07950 */ /* 0x000fea0003c3ffff */
.L_x_123:
[----:B------:R-:W-:-:S00]  /*ac80*/  BRA `(.L_x_123) ;  /* 0xfffffffc00fc7947 */ /* 0x000fc0000383ffff */
[----:B------:R-:W-:-:S00]  /*ac90*/  NOP ;  /* 0x0000000000007918 */ /* 0x000fc00000000000 */
        /* <DEDUP_REMOVED lines=14> */
.L_x_124:


//--------------------- .nv.global.init           --------------------------
	.section	.nv.global.init,"aw",@progbits
.nv.global.init:
	.type		$str$26,@object
	.size		$str$26,($str$25 - $str$26)
$str$26:
        /*0000*/ 	.byte	0x2f, 0x74, 0x6d, 0x70, 0x2f, 0x63, 0x75, 0x74, 0x6c, 0x61, 0x73, 0x73, 0x5f, 0x73, 0x77, 0x65
        /*0010*/ 	.byte	0x65, 0x70, 0x5f, 0x73, 0x72, 0x63, 0x2f, 0x69, 0x6e, 0x63, 0x6c, 0x75, 0x64, 0x65, 0x2f, 0x63
        /*0020*/ 	.byte	0x75, 0x74, 0x65, 0x2f, 0x61, 0x74, 0x6f, 0x6d, 0x2f, 0x63, 0x6f, 0x70, 0x79, 0x5f, 0x74, 0x72
        /*0030*/ 	.byte	0x61, 0x69, 0x74, 0x73, 0x5f, 0x73, 0x6d, 0x31, 0x30, 0x30, 0x2e, 0x68, 0x70, 0x70, 0x00
	.type		$str$25,@object
	.size		$str$25,(__unnamed_1 - $str$25)
$str$25:
        /*003f*/ 	.byte	0x28, 0x28, 0x75, 0x69, 0x6e, 0x74, 0x33, 0x32, 0x5f, 0x74, 0x28, 0x74, 0x68, 0x72, 0x65, 0x61
        /*004f*/ 	.byte	0x64, 0x49, 0x64, 0x78, 0x2e, 0x78, 0x29, 0x20, 0x2f, 0x20, 0x33, 0x32, 0x29, 0x20, 0x25, 0x20
        /*005f*/ 	.byte	0x34, 0x29, 0x20, 0x3d, 0x3d, 0x20, 0x28, 0x28, 0x28, 0x74, 0x6d, 0x65, 0x6d, 0x5f, 0x61, 0x64
        /*006f*/ 	.byte	0x64, 0x72, 0x20, 0x3e, 0x3e, 0x20, 0x31, 0x36, 0x29, 0x20, 0x2f, 0x20, 0x33, 0x32, 0x29, 0x20
        /*007f*/ 	.byte	0x25, 0x20, 0x34, 0x29, 0x00
	.type		__unnamed_1,@object
	.size		__unnamed_1,(.L_1 - __unnamed_1)
__unnamed_1:
        /* <DEDUP_REMOVED lines=37> */
        /*02d4*/ 	.byte	0x74, 0x65, 0x3a, 0x3a, 0x43, 0x3c, 0x30, 0x3e, 0x3e, 0x3e, 0x3e, 0x5d, 0x00
.L_1:


//--------------------- .nv.shared._ZN7cutlass13device_kernelINS_4gemm6kernel13GemmUniversalIN4cute5tupleIJiiiiEEENS1_10collective13CollectiveMmaINS1_35MainloopSm100TmaUmmaWarpSpecializedILi2ELi2ELi2ENS5_IJNS4_1CILi1EEESB_SB_EEEEENS5_IJNSA_ILi128EEENSA_ILi176EEENSA_ILi256EEEEEEaNS5_IJlSB_lEEEaSI_NS4_8TiledMMAINS4_8MMA_AtomIJNS4_15SM100_MMA_S8_SSIaaiLi128ELi176ELNS4_4UMMA5MajorE0ELSN_0ELNSM_8SaturateE0EEEEEENS4_6LayoutISC_NS5_IJNSA_ILi0EEESS_SS_EEEEENS5_IJNS4_10UnderscoreESV_SV_EEEEENS4_13SM90_TMA_LOADENS4_14ComposedLayoutINS4_7SwizzleILi3ELi4ELi3EEENS4_18smem_ptr_flag_bitsILi8EEENSR_INS5_IJNSA_ILi8EEESE_EEENS5_IJSE_SB_EEEEEEEvNS4_8identityESY_S18_vS19_EENS_8epilogue10collective18CollectiveEpilogueINS1B_23Sm100TmaWarpSpecializedILi1ELi1ELi176ELb0ELb0EEEJSH_NS5_IJNSR_ISE_SB_EENSR_ISF_SB_EEEEEaSI_aSI_NS1B_6fusion15FusionCallbacksIS1F_NS1J_17LinearCombinationIaiaiLNS_15FloatRoundStyleE2EEESH_S1I_JEEENS4_5SM1004TMEM4LOAD26SM100_TMEM_LOAD_32dp32b16xESY_NSZ_INS10_ILi0ELi4ELi3EEES13_NSR_INS5_IJS14_NSA_ILi16EEEEEENS5_IJS1U_SB_EEEEEEENS4_39AutoVectorizingCopyWithAssumedAlignmentILi128EEENS4_14SM90_TMA_STOREES1Y_S20_S20_EEEvvEEEEvNT_6ParamsE --------------------------
	.section	.nv.shared._ZN7cutlass13device_kernelINS_4gemm6kernel13GemmUniversalIN4cute5tupleIJiiiiEEENS1_10collective13CollectiveMmaINS1_35MainloopSm100TmaUmmaWarpSpecializedILi2ELi2ELi2ENS5_IJNS4_1CILi1EEESB_SB_EEEEENS5_IJNSA_ILi128EEENSA_ILi176EEENSA_ILi256EEEEEEaNS5_IJlSB_lEEEaSI_NS4_8TiledMMAINS4_8MMA_AtomIJNS4_15SM100_MMA_S8_SSIaaiLi128ELi176ELNS4_4UMMA5MajorE0ELSN_0ELNSM_8SaturateE0EEEEEENS4_6LayoutISC_NS5_IJNSA_ILi0EEESS_SS_EEEEENS5_IJNS4_10UnderscoreESV_SV_EEEEENS4_13SM90_TMA_LOADENS4_14ComposedLayoutINS4_7SwizzleILi3ELi4ELi3EEENS4_18smem_ptr_flag_bitsILi8EEENSR_INS5_IJNSA_ILi8EEESE_EEENS5_IJSE_SB_EEEEEEEvNS4_8identityESY_S18_vS19_EENS_8epilogue10collective18CollectiveEpilogueINS1B_23Sm100TmaWarpSpecializedILi1ELi1ELi176ELb0ELb0EEEJSH_NS5_IJNSR_ISE_SB_EENSR_ISF_SB_EEEEEaSI_aSI_NS1B_6fusion15FusionCallbacksIS1F_NS1J_17LinearCombinationIaiaiLNS_15FloatRoundStyleE2EEESH_S1I_JEEENS4_5SM1004TMEM4LOAD26SM100_TMEM_LOAD_32dp32b16xESY_NSZ_INS10_ILi0ELi4ELi3EEES13_NSR_INS5_IJS14_NSA_ILi16EEEEEENS5_IJS1U_SB_EEEEEEENS4_39AutoVectorizingCopyWithAssumedAlignmentILi128EEENS4_14SM90_TMA_STOREES1Y_S20_S20_EEEvvEEEEvNT_6ParamsE,"aw",@nobits
	.sectionflags	@""
	.align	16
	.zero		1024


//--------------------- .nv.shared.reserved.0     --------------------------
	.section	.nv.shared.reserved.0,"aw",@nobits
	.weak		__nv_reservedSMEM_offset_0_alias
	.size		__nv_reservedSMEM_offset_0_alias, 0, 64
	.other		__nv_reservedSMEM_offset_0_alias,@"STO_CUDA_RESERVED_SHARED STV_DEFAULT"
__nv_reservedSMEM_offset_0_alias:
	.zero		0
.nv.shared.reserved.0:
	.zero		64
	.weak		__nv_reservedSMEM_tcgen05_partition
	.type		__nv_reservedSMEM_tcgen05_partition,@object
	.size		__nv_reservedSMEM_tcgen05_partition,(.L_0 - __nv_reservedSMEM_tcgen05_partition)
__nv_reservedSMEM_tcgen05_partition:
	.zero		32
.L_0:


//--------------------- .nv.global                --------------------------
	.section	.nv.global,"aw",@nobits
.nv.global:
	.type		_ZN40_INTERNAL_c49cdef7_4_k_cu_af6b10da_236064cute1_E,@object
	.size		_ZN40_INTERNAL_c49cdef7_4_k_cu_af6b10da_236064cute1_E,(_ZN40_INTERNAL_c49cdef7_4_k_cu_af6b10da_236064cuda3std3__45__cpo6cbeginE - _ZN40_INTERNAL_c49cdef7_4_k_cu_af6b10da_236064cute1_E)
_ZN40_INTERNAL_c49cdef7_4_k_cu_af6b10da_236064cute1_E:
	.zero		1
	.type		_ZN40_INTERNAL_c49cdef7_4_k_cu_af6b10da_236064cuda3std3__45__cpo6cbeginE,@object
	.size		_ZN40_INTERNAL_c49cdef7_4_k_cu_af6b10da_236064cuda3std3__45__cpo6cbeginE,(_ZN40_INTERNAL_c49cdef7_4_k_cu_af6b10da_236064cuda3std3__48in_placeE - _ZN40_INTERNAL_c49cdef7_4_k_cu_af6b10da_236064cuda3std3__45__cpo6cbeginE)
_ZN40_INTERNAL_c49cdef7_4_k_cu_af6b10da_236064cuda3std3__45__cpo6cbeginE:
	.zero		1
	.type		_ZN40_INTERNAL_c49cdef7_4_k_cu_af6b10da_236064cuda3std3__48in_placeE,@object
	.size		_ZN40_INTERNAL_c49cdef7_4_k_cu_af6b10da_236064cuda3std3__48in_placeE,(_ZN40_INTERNAL_c49cdef7_4_k_cu_af6b10da_236064cuda3std6ranges3__45__cpo9iter_moveE - _ZN40_INTERNAL_c49cdef7_4_k_cu_af6b10da_236064cuda3std3__48in_placeE)
_ZN40_INTERNAL_c49cdef7_4_k_cu_af6b10da_236064cuda3std3__48in_placeE:
	.zero		1
	.type		_ZN40_INTERNAL_c49cdef7_4_k_cu_af6b10da_236064cuda3std6ranges3__45__cpo9iter_moveE,@object
	.size		_ZN40_INTERNAL_c49cdef7_4_k_cu_af6b10da_236064cuda3std6ranges3__45__cpo9iter_moveE,(_ZN40_INTERNAL_c49cdef7_4_k_cu_af6b10da_236064cuda3std3__45__cpo5beginE - _ZN40_INTERNAL_c49cdef7_4_k_cu_af6b10da_236064cuda3std6ranges3__45__cpo9iter_moveE)
_ZN40_INTERNAL_c49cdef7_4_k_cu_af6b10da_236064cuda3std6ranges3__45__cpo9iter_moveE:
	.zero		1
	.type		_ZN40_INTERNAL_c49cdef7_4_k_cu_af6b10da_236064cuda3std3__45__cpo5beginE,@object
	.size		_ZN40_INTERNAL_c49cdef7_4_k_cu_af6b10da_236064cuda3std3__45__cpo5beginE,(_ZN40_INTERNAL_c49cdef7_4_k_cu_af6b10da_236064cuda3std3__442_GLOBAL__N__c49cdef7_4_k_cu_af6b10da_236066ignoreE - _ZN40_INTERNAL_c49cdef7_4_k_cu_af6b10da_236064cuda3std3__45__cpo5beginE)
_ZN40_INTERNAL_c49cdef7_4_k_cu_af6b10da_236064cuda3std3__45__cpo5beginE:
	.zero		1
	.type		_ZN40_INTERNAL_c49cdef7_4_k_cu_af6b10da_236064cuda3std3__442_GLOBAL__N__c49cdef7_4_k_cu_af6b10da_236066ignoreE,@object
	.size		_ZN40_INTERNAL_c49cdef7_4_k_cu_af6b10da_236064cuda3std3__442_GLOBAL__N__c49cdef7_4_k_cu_af6b10da_236066ignoreE,(_ZN40_INTERNAL_c49cdef7_4_k_cu_af6b10da_236064cute7productE - _ZN40_INTERNAL_c49cdef7_4_k_cu_af6b10da_236064cuda3std3__442_GLOBAL__N__c49cdef7_4_k_cu_af6b10da_236066ignoreE)
_ZN40_INTERNAL_c49cdef7_4_k_cu_af6b10da_236064cuda3std3__442_GLOBAL__N__c49cdef7_4_k_cu_af6b10da_236066ignoreE:
	.zero		1
	.type		_ZN40_INTERNAL_c49cdef7_4_k_cu_af6b10da_236064cute7productE,@object
	.size		_ZN40_INTERNAL_c49cdef7_4_k_cu_af6b10da_236064cute7productE,(_ZN40_INTERNAL_c49cdef7_4_k_cu_af6b10da_236064cuda3std3__45__cpo3endE - _ZN40_INTERNAL_c49cdef7_4_k_cu_af6b10da_236064cute7productE)
_ZN40_INTERNAL_c49cdef7_4_k_cu_af6b10da_236064cute7productE:
	.zero		1
	.type		_ZN40_INTERNAL_c49cdef7_4_k_cu_af6b10da_236064cuda3std3__45__cpo3endE,@object
	.size		_ZN40_INTERNAL_c49cdef7_4_k_cu_af6b10da_236064cuda3std3__45__cpo3endE,(_ZN40_INTERNAL_c49cdef7_4_k_cu_af6b10da_236064cuda3std3__419piecewise_constructE - _ZN40_INTERNAL_c49cdef7_4_k_cu_af6b10da_236064cuda3std3__45__cpo3endE)
_ZN40_INTERNAL_c49cdef7_4_k_cu_af6b10da_236064cuda3std3__45__cpo3endE:
	.zero		1
	.type		_ZN40_INTERNAL_c49cdef7_4_k_cu_af6b10da_236064cuda3std3__419piecewise_constructE,@object
	.size		_ZN40_INTERNAL_c49cdef7_4_k_cu_af6b10da_236064cuda3std3__419piecewise_constructE,(_ZN40_INTERNAL_c49cdef7_4_k_cu_af6b10da_236064cuda3std3__45__cpo4cendE - _ZN40_INTERNAL_c49cdef7_4_k_cu_af6b10da_236064cuda3std3__419piecewise_constructE)
_ZN40_INTERNAL_c49cdef7_4_k_cu_af6b10da_236064cuda3std3__419piecewise_constructE:
	.zero		1
	.type		_ZN40_INTERNAL_c49cdef7_4_k_cu_af6b10da_236064cuda3std3__45__cpo4cendE,@object
	.size		_ZN40_INTERNAL_c49cdef7_4_k_cu_af6b10da_236064cuda3std3__45__cpo4cendE,(_ZN40_INTERNAL_c49cdef7_4_k_cu_af6b10da_236064cuda3std6ranges3__45__cpo4swapE - _ZN40_INTERNAL_c49cdef7_4_k_cu_af6b10da_236064cuda3std3__45__cpo4cendE)
_ZN40_INTERNAL_c49cdef7_4_k_cu_af6b10da_236064cuda3std3__45__cpo4cendE:
	.zero		1
	.type		_ZN40_INTERNAL_c49cdef7_4_k_cu_af6b10da_236064cuda3std6ranges3__45__cpo4swapE,@object
	.size		_ZN40_INTERNAL_c49cdef7_4_k_cu_af6b10da_236064cuda3std6ranges3__45__cpo4swapE,(.L_9 - _ZN40_INTERNAL_c49cdef7_4_k_cu_af6b10da_236064cuda3std6ranges3__45__cpo4swapE)
_ZN40_INTERNAL_c49cdef7_4_k_cu_af6b10da_236064cuda3std6ranges3__45__cpo4swapE:
	.zero		1
.L_9:


//--------------------- .nv.constant0._ZN7cutlass13device_kernelINS_4gemm6kernel13GemmUniversalIN4cute5tupleIJiiiiEEENS1_10collective13CollectiveMmaINS1_35MainloopSm100TmaUmmaWarpSpecializedILi2ELi2ELi2ENS5_IJNS4_1CILi1EEESB_SB_EEEEENS5_IJNSA_ILi128EEENSA_ILi176EEENSA_ILi256EEEEEEaNS5_IJlSB_lEEEaSI_NS4_8TiledMMAINS4_8MMA_AtomIJNS4_15SM100_MMA_S8_SSIaaiLi128ELi176ELNS4_4UMMA5MajorE0ELSN_0ELNSM_8SaturateE0EEEEEENS4_6LayoutISC_NS5_IJNSA_ILi0EEESS_SS_EEEEENS5_IJNS4_10UnderscoreESV_SV_EEEEENS4_13SM90_TMA_LOADENS4_14ComposedLayoutINS4_7SwizzleILi3ELi4ELi3EEENS4_18smem_ptr_flag_bitsILi8EEENSR_INS5_IJNSA_ILi8EEESE_EEENS5_IJSE_SB_EEEEEEEvNS4_8identityESY_S18_vS19_EENS_8epilogue10collective18CollectiveEpilogueINS1B_23Sm100TmaWarpSpecializedILi1ELi1ELi176ELb0ELb0EEEJSH_NS5_IJNSR_ISE_SB_EENSR_ISF_SB_EEEEEaSI_aSI_NS1B_6fusion15FusionCallbacksIS1F_NS1J_17LinearCombinationIaiaiLNS_15FloatRoundStyleE2EEESH_S1I_JEEENS4_5SM1004TMEM4LOAD26SM100_TMEM_LOAD_32dp32b16xESY_NSZ_INS10_ILi0ELi4ELi3EEES13_NSR_INS5_IJS14_NSA_ILi16EEEEEENS5_IJS1U_SB_EEEEEEENS4_39AutoVectorizingCopyWithAssumedAlignmentILi128EEENS4_14SM90_TMA_STOREES1Y_S20_S20_EEEvvEEEEvNT_6ParamsE --------------------------
	.section	.nv.constant0._ZN7cutlass13device_kernelINS_4gemm6kernel13GemmUniversalIN4cute5tupleIJiiiiEEENS1_10collective13CollectiveMmaINS1_35MainloopSm100TmaUmmaWarpSpecializedILi2ELi2ELi2ENS5_IJNS4_1CILi1EEESB_SB_EEEEENS5_IJNSA_ILi128EEENSA_ILi176EEENSA_ILi256EEEEEEaNS5_IJlSB_lEEEaSI_NS4_8TiledMMAINS4_8MMA_AtomIJNS4_15SM100_MMA_S8_SSIaaiLi128ELi176ELNS4_4UMMA5MajorE0ELSN_0ELNSM_8SaturateE0EEEEEENS4_6LayoutISC_NS5_IJNSA_ILi0EEESS_SS_EEEEENS5_IJNS4_10UnderscoreESV_SV_EEEEENS4_13SM90_TMA_LOADENS4_14ComposedLayoutINS4_7SwizzleILi3ELi4ELi3EEENS4_18smem_ptr_flag_bitsILi8EEENSR_INS5_IJNSA_ILi8EEESE_EEENS5_IJSE_SB_EEEEEEEvNS4_8identityESY_S18_vS19_EENS_8epilogue10collective18CollectiveEpilogueINS1B_23Sm100TmaWarpSpecializedILi1ELi1ELi176ELb0ELb0EEEJSH_NS5_IJNSR_ISE_SB_EENSR_ISF_SB_EEEEEaSI_aSI_NS1B_6fusion15FusionCallbacksIS1F_NS1J_17LinearCombinationIaiaiLNS_15FloatRoundStyleE2EEESH_S1I_JEEENS4_5SM1004TMEM4LOAD26SM100_TMEM_LOAD_32dp32b16xESY_NSZ_INS10_ILi0ELi4ELi3EEES13_NSR_INS5_IJS14_NSA_ILi16EEEEEENS5_IJS1U_SB_EEEEEEENS4_39AutoVectorizingCopyWithAssumedAlignmentILi128EEENS4_14SM90_TMA_STOREES1Y_S20_S20_EEEvvEEEEvNT_6ParamsE,"a",@progbits
	.sectionflags	@""
	.align	4
.nv.constant0._ZN7cutlass13device_kernelINS_4gemm6kernel13GemmUniversalIN4cute5tupleIJiiiiEEENS1_10collective13CollectiveMmaINS1_35MainloopSm100TmaUmmaWarpSpecializedILi2ELi2ELi2ENS5_IJNS4_1CILi1EEESB_SB_EEEEENS5_IJNSA_ILi128EEENSA_ILi176EEENSA_ILi256EEEEEEaNS5_IJlSB_lEEEaSI_NS4_8TiledMMAINS4_8MMA_AtomIJNS4_15SM100_MMA_S8_SSIaaiLi128ELi176ELNS4_4UMMA5MajorE0ELSN_0ELNSM_8SaturateE0EEEEEENS4_6LayoutISC_NS5_IJNSA_ILi0EEESS_SS_EEEEENS5_IJNS4_10UnderscoreESV_SV_EEEEENS4_13SM90_TMA_LOADENS4_14ComposedLayoutINS4_7SwizzleILi3ELi4ELi3EEENS4_18smem_ptr_flag_bitsILi8EEENSR_INS5_IJNSA_ILi8EEESE_EEENS5_IJSE_SB_EEEEEEEvNS4_8identityESY_S18_vS19_EENS_8epilogue10collective18CollectiveEpilogueINS1B_23Sm100TmaWarpSpecializedILi1ELi1ELi176ELb0ELb0EEEJSH_NS5_IJNSR_ISE_SB_EENSR_ISF_SB_EEEEEaSI_aSI_NS1B_6fusion15FusionCallbacksIS1F_NS1J_17LinearCombinationIaiaiLNS_15FloatRoundStyleE2EEESH_S1I_JEEENS4_5SM1004TMEM4LOAD26SM100_TMEM_LOAD_32dp32b16xESY_NSZ_INS10_ILi0ELi4ELi3EEES13_NSR_INS5_IJS14_NSA_ILi16EEEEEENS5_IJS1U_SB_EEEEEEENS4_39AutoVectorizingCopyWithAssumedAlignmentILi128EEENS4_14SM90_TMA_STOREES1Y_S20_S20_EEEvvEEEEvNT_6ParamsE:
	.zero		2944


//--------------------- SYMBOLS --------------------------

	.type		.nv.reservedSmem.offset0,@object
	.size		.nv.reservedSmem.offset0,0x4
	.type		.nv.reservedSmem.cap,@object
	.size		.nv.reservedSmem.cap,0x4
	.type		__assertfail,@function
